// auto-generated by cutlass_sweep.gemm — config: {"arch": "sm_100", "cluster_m": 2, "cluster_n": 1, "dtype": "e4m3", "stages": 5, "tile_k": 32, "tile_m": 256, "tile_n": 128}
#include "cutlass/cutlass.h"
#include "cutlass/gemm/collective/collective_builder.hpp"
#include "cutlass/gemm/device/gemm_universal_adapter.h"
#include "cutlass/gemm/kernel/gemm_universal.hpp"
#include "cutlass/epilogue/collective/collective_builder.hpp"

using ElemA = cutlass::float_e4m3_t;
using ElemB = cutlass::float_e4m3_t;
using ElemCD = cutlass::float_e4m3_t;
using Acc  = float;
using TileShape    = cute::Shape<cute::_256, cute::_128, cute::_32>;
using ClusterShape = cute::Shape<cute::_2, cute::_1, cute::_1>;

using CollectiveEpilogue = typename cutlass::epilogue::collective::CollectiveBuilder<
    cutlass::arch::Sm100, cutlass::arch::OpClassTensorOp,
    TileShape, ClusterShape,
    cutlass::epilogue::collective::EpilogueTileAuto,
    Acc, Acc,
    ElemCD, cutlass::layout::RowMajor, 128 / cutlass::sizeof_bits<ElemCD>::value,
    ElemCD, cutlass::layout::RowMajor, 128 / cutlass::sizeof_bits<ElemCD>::value,
    cutlass::epilogue::collective::EpilogueScheduleAuto
  >::CollectiveOp;

using CollectiveMainloop = typename cutlass::gemm::collective::CollectiveBuilder<
    cutlass::arch::Sm100, cutlass::arch::OpClassTensorOp,
    ElemA, cutlass::layout::RowMajor, 128 / cutlass::sizeof_bits<ElemA>::value,
    ElemB, cutlass::layout::ColumnMajor, 128 / cutlass::sizeof_bits<ElemB>::value,
    Acc,
    TileShape, ClusterShape,
    cutlass::gemm::collective::StageCount<5>,
    cutlass::gemm::collective::KernelScheduleAuto
  >::CollectiveOp;

using GemmKernel = cutlass::gemm::kernel::GemmUniversal<
    cute::Shape<int,int,int,int>,
    CollectiveMainloop,
    CollectiveEpilogue
>;
using Gemm = cutlass::gemm::device::GemmUniversalAdapter<GemmKernel>;

// Force the device kernel symbol into the cubin without needing a host main.
auto* _anchor = &cutlass::device_kernel<GemmKernel>;


// ===== COMPILED SASS (sm_100a) =====

	.target	sm_100a

	.elftype	@"ET_EXEC"


//--------------------- .note.nv.tkinfo           --------------------------
	.section	.note.nv.tkinfo,"",@"SHT_NOTE"
	.sectionflags	@"SHF_NOTE_NV_TKINFO"
	.tkinfo
        /*0018*/ 	.word	0x00000002
        /*0030*/ 	.string	""
        /*0030*/ 	.string	"ptxas"
        /*0030*/ 	.string	"Cuda compilation tools, release 13.0, V13.0.88"
        /*0030*/ 	.string	"Build cuda_13.0.r13.0/compiler.36424714_0"
        /*0030*/ 	.string	"-arch sm_100a -m 64 "



//--------------------- .note.nv.cuinfo           --------------------------
	.section	.note.nv.cuinfo,"",@"SHT_NOTE"
	.sectionflags	@"SHF_NOTE_NV_CUINFO"
        /*0018*/ 	.short	0x0002
        /*001a*/ 	.short	0x0064
        /*001c*/ 	.short	0x0082
	.zero		2


//--------------------- .nv.info                  --------------------------
	.section	.nv.info,"",@"SHT_CUDA_INFO"
	.align	4


	//----- nvinfo : EIATTR_REGCOUNT
	.align		4
        /*0000*/ 	.byte	0x04, 0x2f
        /*0002*/ 	.short	(.L_19 - .L_18)
	.align		4
.L_18:
        /*0004*/ 	.word	index@(_ZN7cutlass13device_kernelINS_4gemm6kernel13GemmUniversalIN4cute5tupleIJiiiiEEENS1_10collective13CollectiveMmaINS1_35MainloopSm100TmaUmmaWarpSpecializedILi5ELi2ELi4ENS5_IJNS4_1CILi2EEENSA_ILi1EEESC_EEEEENS5_IJNSA_ILi256EEENSA_ILi128EEENSA_ILi32EEEEEENS_12float_e4m3_tENS5_IJlSC_lEEESJ_SK_NS4_8TiledMMAINS4_8MMA_AtomIJNS4_10MMA_TraitsINS4_25SM100_MMA_F8F6F4_2x1SM_SSEJSJ_SJ_fSF_SG_NS4_17integral_constantINS4_4UMMA5MajorELSR_0EEESS_NSP_INSQ_7ScaleInELST_0EEESU_EEEEEENS4_6LayoutINS5_IJSC_SC_SC_EEENS5_IJNSA_ILi0EEESZ_SZ_EEEEENS5_IJNS4_10UnderscoreES12_S12_EEEEENS4_18SM100_TMA_2SM_LOADENS4_14ComposedLayoutINS4_7SwizzleILi1ELi4ELi3EEENS4_18smem_ptr_flag_bitsILi8EEENSX_INS5_IJNSA_ILi8EEESH_EEENS5_IJSH_SC_EEEEEEEvNS4_8identityES15_S1F_vS1G_EENS_8epilogue10collective18CollectiveEpilogueINS1I_23Sm100TmaWarpSpecializedILi2ELi2ELi64ELb0ELb0EEEJNS5_IJSG_SG_SH_EEENS5_IJNSX_ISG_SC_EENSX_INSA_ILi64EEESC_EEEEESJ_SK_SJ_SK_NS1I_6fusion15FusionCallbacksIS1M_NS1S_17LinearCombinationISJ_fSJ_fLNS_15FloatRoundStyleE2EEES1N_S1R_JEEENS4_5SM1004TMEM4LOAD26SM100_TMEM_LOAD_32dp32b64xENS4_13SM90_TMA_LOADENS16_INS17_ILi2ELi4ELi3EEES1A_NSX_INS5_IJS1B_S1P_EEENS5_IJS1P_SC_EEEEEEENS4_39AutoVectorizingCopyWithAssumedAlignmentILi128EEENS4_14SM90_TMA_STOREES27_S29_S29_EEEvvEEEEvNT_6ParamsE)
        /*0008*/ 	.word	0x000000de


	//----- nvinfo : EIATTR_FRAME_SIZE
	.align		4
.L_19:
        /*000c*/ 	.byte	0x04, 0x11
        /*000e*/ 	.short	(.L_21 - .L_20)
	.align		4
.L_20:
        /*0010*/ 	.word	index@($__internal_2_$__cuda_sm10x_tcgen05_guardrail_trap_unallocated_columns_being_dealloced)
        /*0014*/ 	.word	0x00000000


	//----- nvinfo : EIATTR_FRAME_SIZE
	.align		4
.L_21:
        /*0018*/ 	.byte	0x04, 0x11
        /*001a*/ 	.short	(.L_23 - .L_22)
	.align		4
.L_22:
        /*001c*/ 	.word	index@($__internal_1_$__cuda_sm10x_tcgen05_guardrail_trap_phase_invalid_during_alloc)
        /*0020*/ 	.word	0x00000000


	//----- nvinfo : EIATTR_FRAME_SIZE
	.align		4
.L_23:
        /*0024*/ 	.byte	0x04, 0x11
        /*0026*/ 	.short	(.L_25 - .L_24)
	.align		4
.L_24:
        /*0028*/ 	.word	index@($__internal_0_$__cuda_sm10x_tcgen05_guardrail_trap_col_being_dealloced_not_returned_by_alloc)
        /*002c*/ 	.word	0x00000000


	//----- nvinfo : EIATTR_FRAME_SIZE
	.align		4
.L_25:
        /*0030*/ 	.byte	0x04, 0x11
        /*0032*/ 	.short	(.L_27 - .L_26)
	.align		4
.L_26:
        /*0034*/ 	.word	index@(_ZN7cutlass13device_kernelINS_4gemm6kernel13GemmUniversalIN4cute5tupleIJiiiiEEENS1_10collective13CollectiveMmaINS1_35MainloopSm100TmaUmmaWarpSpecializedILi5ELi2ELi4ENS5_IJNS4_1CILi2EEENSA_ILi1EEESC_EEEEENS5_IJNSA_ILi256EEENSA_ILi128EEENSA_ILi32EEEEEENS_12float_e4m3_tENS5_IJlSC_lEEESJ_SK_NS4_8TiledMMAINS4_8MMA_AtomIJNS4_10MMA_TraitsINS4_25SM100_MMA_F8F6F4_2x1SM_SSEJSJ_SJ_fSF_SG_NS4_17integral_constantINS4_4UMMA5MajorELSR_0EEESS_NSP_INSQ_7ScaleInELST_0EEESU_EEEEEENS4_6LayoutINS5_IJSC_SC_SC_EEENS5_IJNSA_ILi0EEESZ_SZ_EEEEENS5_IJNS4_10UnderscoreES12_S12_EEEEENS4_18SM100_TMA_2SM_LOADENS4_14ComposedLayoutINS4_7SwizzleILi1ELi4ELi3EEENS4_18smem_ptr_flag_bitsILi8EEENSX_INS5_IJNSA_ILi8EEESH_EEENS5_IJSH_SC_EEEEEEEvNS4_8identityES15_S1F_vS1G_EENS_8epilogue10collective18CollectiveEpilogueINS1I_23Sm100TmaWarpSpecializedILi2ELi2ELi64ELb0ELb0EEEJNS5_IJSG_SG_SH_EEENS5_IJNSX_ISG_SC_EENSX_INSA_ILi64EEESC_EEEEESJ_SK_SJ_SK_NS1I_6fusion15FusionCallbacksIS1M_NS1S_17LinearCombinationISJ_fSJ_fLNS_15FloatRoundStyleE2EEES1N_S1R_JEEENS4_5SM1004TMEM4LOAD26SM100_TMEM_LOAD_32dp32b64xENS4_13SM90_TMA_LOADENS16_INS17_ILi2ELi4ELi3EEES1A_NSX_INS5_IJS1B_S1P_EEENS5_IJS1P_SC_EEEEEEENS4_39AutoVectorizingCopyWithAssumedAlignmentILi128EEENS4_14SM90_TMA_STOREES27_S29_S29_EEEvvEEEEvNT_6ParamsE)
        /*0038*/ 	.word	0x00000000


	//----- nvinfo : EIATTR_MIN_STACK_SIZE
	.align		4
.L_27:
        /*003c*/ 	.byte	0x04, 0x12
        /*003e*/ 	.short	(.L_29 - .L_28)
	.align		4
.L_28:
        /*0040*/ 	.word	index@(_ZN7cutlass13device_kernelINS_4gemm6kernel13GemmUniversalIN4cute5tupleIJiiiiEEENS1_10collective13CollectiveMmaINS1_35MainloopSm100TmaUmmaWarpSpecializedILi5ELi2ELi4ENS5_IJNS4_1CILi2EEENSA_ILi1EEESC_EEEEENS5_IJNSA_ILi256EEENSA_ILi128EEENSA_ILi32EEEEEENS_12float_e4m3_tENS5_IJlSC_lEEESJ_SK_NS4_8TiledMMAINS4_8MMA_AtomIJNS4_10MMA_TraitsINS4_25SM100_MMA_F8F6F4_2x1SM_SSEJSJ_SJ_fSF_SG_NS4_17integral_constantINS4_4UMMA5MajorELSR_0EEESS_NSP_INSQ_7ScaleInELST_0EEESU_EEEEEENS4_6LayoutINS5_IJSC_SC_SC_EEENS5_IJNSA_ILi0EEESZ_SZ_EEEEENS5_IJNS4_10UnderscoreES12_S12_EEEEENS4_18SM100_TMA_2SM_LOADENS4_14ComposedLayoutINS4_7SwizzleILi1ELi4ELi3EEENS4_18smem_ptr_flag_bitsILi8EEENSX_INS5_IJNSA_ILi8EEESH_EEENS5_IJSH_SC_EEEEEEEvNS4_8identityES15_S1F_vS1G_EENS_8epilogue10collective18CollectiveEpilogueINS1I_23Sm100TmaWarpSpecializedILi2ELi2ELi64ELb0ELb0EEEJNS5_IJSG_SG_SH_EEENS5_IJNSX_ISG_SC_EENSX_INSA_ILi64EEESC_EEEEESJ_SK_SJ_SK_NS1I_6fusion15FusionCallbacksIS1M_NS1S_17LinearCombinationISJ_fSJ_fLNS_15FloatRoundStyleE2EEES1N_S1R_JEEENS4_5SM1004TMEM4LOAD26SM100_TMEM_LOAD_32dp32b64xENS4_13SM90_TMA_LOADENS16_INS17_ILi2ELi4ELi3EEES1A_NSX_INS5_IJS1B_S1P_EEENS5_IJS1P_SC_EEEEEEENS4_39AutoVectorizingCopyWithAssumedAlignmentILi128EEENS4_14SM90_TMA_STOREES27_S29_S29_EEEvvEEEEvNT_6ParamsE)
        /*0044*/ 	.word	0x00000000
.L_29:


//--------------------- .nv.compat                --------------------------
	.section	.nv.compat,"",@"SHT_CUDA_COMPAT_INFO"
	.align	4
        /*0000*/ 	.byte	0x02, 0x09, 0x01, 0x00, 0x02, 0x02, 0x02, 0x00, 0x02, 0x05, 0x05, 0x00, 0x03, 0x07, 0x01, 0x01
        /*0010*/ 	.byte	0x02, 0x03, 0x01, 0x00, 0x02, 0x06, 0x01, 0x00, 0x04, 0x0b, 0x08, 0x00, 0x09, 0x00, 0x00, 0x00
        /*0020*/ 	.byte	0x00, 0x00, 0x00, 0x00


//--------------------- .nv.info._ZN7cutlass13device_kernelINS_4gemm6kernel13GemmUniversalIN4cute5tupleIJiiiiEEENS1_10collective13CollectiveMmaINS1_35MainloopSm100TmaUmmaWarpSpecializedILi5ELi2ELi4ENS5_IJNS4_1CILi2EEENSA_ILi1EEESC_EEEEENS5_IJNSA_ILi256EEENSA_ILi128EEENSA_ILi32EEEEEENS_12float_e4m3_tENS5_IJlSC_lEEESJ_SK_NS4_8TiledMMAINS4_8MMA_AtomIJNS4_10MMA_TraitsINS4_25SM100_MMA_F8F6F4_2x1SM_SSEJSJ_SJ_fSF_SG_NS4_17integral_constantINS4_4UMMA5MajorELSR_0EEESS_NSP_INSQ_7ScaleInELST_0EEESU_EEEEEENS4_6LayoutINS5_IJSC_SC_SC_EEENS5_IJNSA_ILi0EEESZ_SZ_EEEEENS5_IJNS4_10UnderscoreES12_S12_EEEEENS4_18SM100_TMA_2SM_LOADENS4_14ComposedLayoutINS4_7SwizzleILi1ELi4ELi3EEENS4_18smem_ptr_flag_bitsILi8EEENSX_INS5_IJNSA_ILi8EEESH_EEENS5_IJSH_SC_EEEEEEEvNS4_8identityES15_S1F_vS1G_EENS_8epilogue10collective18CollectiveEpilogueINS1I_23Sm100TmaWarpSpecializedILi2ELi2ELi64ELb0ELb0EEEJNS5_IJSG_SG_SH_EEENS5_IJNSX_ISG_SC_EENSX_INSA_ILi64EEESC_EEEEESJ_SK_SJ_SK_NS1I_6fusion15FusionCallbacksIS1M_NS1S_17LinearCombinationISJ_fSJ_fLNS_15FloatRoundStyleE2EEES1N_S1R_JEEENS4_5SM1004TMEM4LOAD26SM100_TMEM_LOAD_32dp32b64xENS4_13SM90_TMA_LOADENS16_INS17_ILi2ELi4ELi3EEES1A_NSX_INS5_IJS1B_S1P_EEENS5_IJS1P_SC_EEEEEEENS4_39AutoVectorizingCopyWithAssumedAlignmentILi128EEENS4_14SM90_TMA_STOREES27_S29_S29_EEEvvEEEEvNT_6ParamsE --------------------------
	.section	.nv.info._ZN7cutlass13device_kernelINS_4gemm6kernel13GemmUniversalIN4cute5tupleIJiiiiEEENS1_10collective13CollectiveMmaINS1_35MainloopSm100TmaUmmaWarpSpecializedILi5ELi2ELi4ENS5_IJNS4_1CILi2EEENSA_ILi1EEESC_EEEEENS5_IJNSA_ILi256EEENSA_ILi128EEENSA_ILi32EEEEEENS_12float_e4m3_tENS5_IJlSC_lEEESJ_SK_NS4_8TiledMMAINS4_8MMA_AtomIJNS4_10MMA_TraitsINS4_25SM100_MMA_F8F6F4_2x1SM_SSEJSJ_SJ_fSF_SG_NS4_17integral_constantINS4_4UMMA5MajorELSR_0EEESS_NSP_INSQ_7ScaleInELST_0EEESU_EEEEEENS4_6LayoutINS5_IJSC_SC_SC_EEENS5_IJNSA_ILi0EEESZ_SZ_EEEEENS5_IJNS4_10UnderscoreES12_S12_EEEEENS4_18SM100_TMA_2SM_LOADENS4_14ComposedLayoutINS4_7SwizzleILi1ELi4ELi3EEENS4_18smem_ptr_flag_bitsILi8EEENSX_INS5_IJNSA_ILi8EEESH_EEENS5_IJSH_SC_EEEEEEEvNS4_8identityES15_S1F_vS1G_EENS_8epilogue10collective18CollectiveEpilogueINS1I_23Sm100TmaWarpSpecializedILi2ELi2ELi64ELb0ELb0EEEJNS5_IJSG_SG_SH_EEENS5_IJNSX_ISG_SC_EENSX_INSA_ILi64EEESC_EEEEESJ_SK_SJ_SK_NS1I_6fusion15FusionCallbacksIS1M_NS1S_17LinearCombinationISJ_fSJ_fLNS_15FloatRoundStyleE2EEES1N_S1R_JEEENS4_5SM1004TMEM4LOAD26SM100_TMEM_LOAD_32dp32b64xENS4_13SM90_TMA_LOADENS16_INS17_ILi2ELi4ELi3EEES1A_NSX_INS5_IJS1B_S1P_EEENS5_IJS1P_SC_EEEEEEENS4_39AutoVectorizingCopyWithAssumedAlignmentILi128EEENS4_14SM90_TMA_STOREES27_S29_S29_EEEvvEEEEvNT_6ParamsE,"",@"SHT_CUDA_INFO"
	.sectionflags	@""
	.align	4


	//----- nvinfo : EIATTR_CUDA_API_VERSION
	.align		4
        /*0000*/ 	.byte	0x04, 0x37
        /*0002*/ 	.short	(.L_31 - .L_30)
.L_30:
        /*0004*/ 	.word	0x00000082


	//----- nvinfo : EIATTR_KPARAM_INFO
	.align		4
.L_31:
        /*0008*/ 	.byte	0x04, 0x17
        /*000a*/ 	.short	(.L_33 - .L_32)
.L_32:
        /*000c*/ 	.word	0x00000000
        /*0010*/ 	.short	0x0000
        /*0012*/ 	.short	0x0000
        /*0014*/ 	.byte	0x00, 0xf0, 0x01, 0x20


	//----- nvinfo : EIATTR_AT_ENTRY_FRAGMENTS
	.align		4
.L_33:
        /*0018*/ 	.byte	0x04, 0x4f
        /*001a*/ 	.short	(.L_35 - .L_34)


	//   ....[0]....
.L_34:
        /*001c*/ 	.word	0x00000007


	//----- nvinfo : EIATTR_RESERVED_SMEM_USED
	.align		4
.L_35:
        /*0020*/ 	.byte	0x01, 0x41
	.zero		2


	//----- nvinfo : EIATTR_SPARSE_MMA_MASK
	.align		4
        /*0024*/ 	.byte	0x03, 0x50
        /*0026*/ 	.short	0x0000


	//----- nvinfo : EIATTR_TCGEN05_2CTA_USED
	.align		4
        /*0028*/ 	.byte	0x01, 0x52
	.zero		2


	//----- nvinfo : EIATTR_MAXREG_COUNT
	.align		4
        /*002c*/ 	.byte	0x03, 0x1b
        /*002e*/ 	.short	0x00ff


	//----- nvinfo : EIATTR_NUM_BARRIERS
	.align		4
        /*0030*/ 	.byte	0x02, 0x4c
        /*0032*/ 	.byte	0x07
	.zero		1


	//----- nvinfo : EIATTR_EXTERNS
	.align		4
        /*0034*/ 	.byte	0x04, 0x0f
        /*0036*/ 	.short	(.L_37 - .L_36)


	//   ....[0]....
	.align		4
.L_36:
        /*0038*/ 	.word	index@(__assertfail)


	//----- nvinfo : EIATTR_MERCURY_ISA_VERSION
	.align		4
.L_37:
        /*003c*/ 	.byte	0x03, 0x5f
        /*003e*/ 	.short	0x0101


	//----- nvinfo : EIATTR_INT_WARP_WIDE_INSTR_OFFSETS
	.align		4
        /*0040*/ 	.byte	0x04, 0x31
        /*0042*/ 	.short	(.L_39 - .L_38)


	//   ....[0]....
.L_38:
        /*0044*/ 	.word	0x00000cf0


	//   ....[1]....
        /*0048*/ 	.word	0x00000d90


	//   ....[2]....
        /*004c*/ 	.word	0x000020f0


	//   ....[3]....
        /*0050*/ 	.word	0x00003f10


	//   ....[4]....
        /*0054*/ 	.word	0x00003f30


	//   ....[5]....
        /*0058*/ 	.word	0x00003f60


	//   ....[6]....
        /*005c*/ 	.word	0x00004890


	//   ....[7]....
        /*0060*/ 	.word	0x00004900


	//   ....[8]....
        /*0064*/ 	.word	0x00004ae0


	//   ....[9]....
        /*0068*/ 	.word	0x00004c40


	//----- nvinfo : EIATTR_COOP_GROUP_MASK_REGIDS
	.align		4
.L_39:
        /*006c*/ 	.byte	0x04, 0x29
        /*006e*/ 	.short	(.L_41 - .L_40)


	//   ....[0]....
.L_40:
        /*0070*/ 	.word	0xffffffff


	//   ....[1]....
        /*0074*/ 	.word	0xffffffff


	//   ....[2]....
        /*0078*/ 	.word	0xffffffff


	//   ....[3]....
        /*007c*/ 	.word	0xffffffff


	//   ....[4]....
        /*0080*/ 	.word	0xffffffff


	//   ....[5]....
        /*0084*/ 	.word	0xffffffff


	//   ....[6]....
        /*0088*/ 	.word	0xffffffff


	//   ....[7]....
        /*008c*/ 	.word	0xffffffff


	//   ....[8]....
        /*0090*/ 	.word	0xffffffff


	//   ....[9]....
        /*0094*/ 	.word	0xffffffff


	//   ....[10]....
        /*0098*/ 	.word	0xffffffff


	//   ....[11]....
        /*009c*/ 	.word	0xffffffff


	//   ....[12]....
        /*00a0*/ 	.word	0xffffffff


	//   ....[13]....
        /*00a4*/ 	.word	0xffffffff


	//----- nvinfo : EIATTR_COOP_GROUP_INSTR_OFFSETS
	.align		4
.L_41:
        /*00a8*/ 	.byte	0x04, 0x28
        /*00aa*/ 	.short	(.L_43 - .L_42)


	//   ....[0]....
.L_42:
        /*00ac*/ 	.word	0x000000c0


	//   ....[1]....
        /*00b0*/ 	.word	0x00000500


	//   ....[2]....
        /*00b4*/ 	.word	0x000006a0


	//   ....[3]....
        /*00b8*/ 	.word	0x000007f0


	//   ....[4]....
        /*00bc*/ 	.word	0x000008e0


	//   ....[5]....
        /*00c0*/ 	.word	0x00000a40


	//   ....[6]....
        /*00c4*/ 	.word	0x00000bd0


	//   ....[7]....
        /*00c8*/ 	.word	0x00000e10


	//   ....[8]....
        /*00cc*/ 	.word	0x00001fd0


	//   ....[9]....
        /*00d0*/ 	.word	0x00002e40


	//   ....[10]....
        /*00d4*/ 	.word	0x00003310


	//   ....[11]....
        /*00d8*/ 	.word	0x00003340


	//   ....[12]....
        /*00dc*/ 	.word	0x00003e10


	//   ....[13]....
        /*00e0*/ 	.word	0x00004020


	//----- nvinfo : EIATTR_VRC_CTA_INIT_COUNT
	.align		4
.L_43:
        /*00e4*/ 	.byte	0x02, 0x4a
        /*00e6*/ 	.byte	0x80
	.zero		1


	//----- nvinfo : EIATTR_SYSCALL_OFFSETS
	.align		4
        /*00e8*/ 	.byte	0x04, 0x46
        /*00ea*/ 	.short	(.L_45 - .L_44)


	//   ....[0]....
.L_44:
        /*00ec*/ 	.word	0x00005670


	//   ....[1]....
        /*00f0*/ 	.word	0x000057b0


	//   ....[2]....
        /*00f4*/ 	.word	0x00006010


	//   ....[3]....
        /*00f8*/ 	.word	0x00007620


	//----- nvinfo : EIATTR_MBARRIER_INSTR_OFFSETS
	.align		4
.L_45:
        /*00fc*/ 	.byte	0x04, 0x39
        /*00fe*/ 	.short	(.L_47 - .L_46)


	//   ....[0]....
.L_46:
        /*0100*/ 	.word	0x000005f0
        /*0104*/ 	.word	0x000000ff
        /*0108*/ 	.word	0x00000000
        /*010c*/ 	.short	0x0100
        /*010e*/ 	.byte	0x08
	.zero		1


	//   ....[1]....
        /*0110*/ 	.word	0x00000600
        /*0114*/ 	.word	0x000000ff
        /*0118*/ 	.word	0x00000028
        /*011c*/ 	.short	0x0100
        /*011e*/ 	.byte	0x08
	.zero		1


	//   ....[2]....
        /*0120*/ 	.word	0x00000610
        /*0124*/ 	.word	0x000000ff
        /*0128*/ 	.word	0x00000008
        /*012c*/ 	.short	0x0100
        /*012e*/ 	.byte	0x08
	.zero		1


	//   ....[3]....
        /*0130*/ 	.word	0x00000620
        /*0134*/ 	.word	0x000000ff
        /*0138*/ 	.word	0x00000030
        /*013c*/ 	.short	0x0100
        /*013e*/ 	.byte	0x08
	.zero		1


	//   ....[4]....
        /*0140*/ 	.word	0x00000630
        /*0144*/ 	.word	0x000000ff
        /*0148*/ 	.word	0x00000010
        /*014c*/ 	.short	0x0100
        /*014e*/ 	.byte	0x08
	.zero		1


	//   ....[5]....
        /*0150*/ 	.word	0x00000640
        /*0154*/ 	.word	0x000000ff
        /*0158*/ 	.word	0x00000038
        /*015c*/ 	.short	0x0100
        /*015e*/ 	.byte	0x08
	.zero		1


	//   ....[6]....
        /*0160*/ 	.word	0x00000650
        /*0164*/ 	.word	0x000000ff
        /*0168*/ 	.word	0x00000018
        /*016c*/ 	.short	0x0100
        /*016e*/ 	.byte	0x08
	.zero		1


	//   ....[7]....
        /*0170*/ 	.word	0x00000660
        /*0174*/ 	.word	0x000000ff
        /*0178*/ 	.word	0x00000040
        /*017c*/ 	.short	0x0100
        /*017e*/ 	.byte	0x08
	.zero		1


	//   ....[8]....
        /*0180*/ 	.word	0x00000670
        /*0184*/ 	.word	0x000000ff
        /*0188*/ 	.word	0x00000020
        /*018c*/ 	.short	0x0100
        /*018e*/ 	.byte	0x08
	.zero		1


	//   ....[9]....
        /*0190*/ 	.word	0x00000680
        /*0194*/ 	.word	0x000000ff
        /*0198*/ 	.word	0x00000048
        /*019c*/ 	.short	0x0100
        /*019e*/ 	.byte	0x08
	.zero		1


	//   ....[10]....
        /*01a0*/ 	.word	0x000007a0
        /*01a4*/ 	.word	0x000000ff
        /*01a8*/ 	.word	0x00000050
        /*01ac*/ 	.short	0x0100
        /*01ae*/ 	.byte	0x09
	.zero		1


	//   ....[11]....
        /*01b0*/ 	.word	0x000007b0
        /*01b4*/ 	.word	0x000000ff
        /*01b8*/ 	.word	0x00000060
        /*01bc*/ 	.short	0x0100
        /*01be*/ 	.byte	0x09
	.zero		1


	//   ....[12]....
        /*01c0*/ 	.word	0x000007c0
        /*01c4*/ 	.word	0x000000ff
        /*01c8*/ 	.word	0x00000058
        /*01cc*/ 	.short	0x0100
        /*01ce*/ 	.byte	0x09
	.zero		1


	//   ....[13]....
        /*01d0*/ 	.word	0x000007d0
        /*01d4*/ 	.word	0x000000ff
        /*01d8*/ 	.word	0x00000068
        /*01dc*/ 	.short	0x0100
        /*01de*/ 	.byte	0x09
	.zero		1


	//   ....[14]....
        /*01e0*/ 	.word	0x000008b0
        /*01e4*/ 	.word	0x000000ff
        /*01e8*/ 	.word	0x00000070
        /*01ec*/ 	.short	0x0100
        /*01ee*/ 	.byte	0x08
	.zero		1


	//   ....[15]....
        /*01f0*/ 	.word	0x000008c0
        /*01f4*/ 	.word	0x000000ff
        /*01f8*/ 	.word	0x00000078
        /*01fc*/ 	.short	0x0100
        /*01fe*/ 	.byte	0x08
	.zero		1


	//   ....[16]....
        /*0200*/ 	.word	0x000009f0
        /*0204*/ 	.word	0x000000ff
        /*0208*/ 	.word	0x00000080
        /*020c*/ 	.short	0x0100
        /*020e*/ 	.byte	0x08
	.zero		1


	//   ....[17]....
        /*0210*/ 	.word	0x00000a00
        /*0214*/ 	.word	0x000000ff
        /*0218*/ 	.word	0x00000090
        /*021c*/ 	.short	0x0100
        /*021e*/ 	.byte	0x08
	.zero		1


	//   ....[18]....
        /*0220*/ 	.word	0x00000a10
        /*0224*/ 	.word	0x000000ff
        /*0228*/ 	.word	0x00000088
        /*022c*/ 	.short	0x0100
        /*022e*/ 	.byte	0x08
	.zero		1


	//   ....[19]....
        /*0230*/ 	.word	0x00000a20
        /*0234*/ 	.word	0x000000ff
        /*0238*/ 	.word	0x00000098
        /*023c*/ 	.short	0x0100
        /*023e*/ 	.byte	0x08
	.zero		1


	//   ....[20]....
        /*0240*/ 	.word	0x00000b40
        /*0244*/ 	.word	0x000000ff
        /*0248*/ 	.word	0x000000a0
        /*024c*/ 	.short	0x0100
        /*024e*/ 	.byte	0x09
	.zero		1


	//   ....[21]....
        /*0250*/ 	.word	0x00000b50
        /*0254*/ 	.word	0x000000ff
        /*0258*/ 	.word	0x000000c0
        /*025c*/ 	.short	0x0100
        /*025e*/ 	.byte	0x09
	.zero		1


	//   ....[22]....
        /*0260*/ 	.word	0x00000b60
        /*0264*/ 	.word	0x000000ff
        /*0268*/ 	.word	0x000000a8
        /*026c*/ 	.short	0x0100
        /*026e*/ 	.byte	0x09
	.zero		1


	//   ....[23]....
        /*0270*/ 	.word	0x00000b70
        /*0274*/ 	.word	0x000000ff
        /*0278*/ 	.word	0x000000c8
        /*027c*/ 	.short	0x0100
        /*027e*/ 	.byte	0x09
	.zero		1


	//   ....[24]....
        /*0280*/ 	.word	0x00000b80
        /*0284*/ 	.word	0x000000ff
        /*0288*/ 	.word	0x000000b0
        /*028c*/ 	.short	0x0100
        /*028e*/ 	.byte	0x09
	.zero		1


	//   ....[25]....
        /*0290*/ 	.word	0x00000b90
        /*0294*/ 	.word	0x000000ff
        /*0298*/ 	.word	0x000000d0
        /*029c*/ 	.short	0x0100
        /*029e*/ 	.byte	0x09
	.zero		1


	//   ....[26]....
        /*02a0*/ 	.word	0x00000ba0
        /*02a4*/ 	.word	0x000000ff
        /*02a8*/ 	.word	0x000000b8
        /*02ac*/ 	.short	0x0100
        /*02ae*/ 	.byte	0x09
	.zero		1


	//   ....[27]....
        /*02b0*/ 	.word	0x00000bb0
        /*02b4*/ 	.word	0x000000ff
        /*02b8*/ 	.word	0x000000d8
        /*02bc*/ 	.short	0x0100
        /*02be*/ 	.byte	0x09
	.zero		1


	//   ....[28]....
        /*02c0*/ 	.word	0x00000ca0
        /*02c4*/ 	.word	0x000000ff
        /*02c8*/ 	.word	0x000000e0
        /*02cc*/ 	.short	0x0100
        /*02ce*/ 	.byte	0x08
	.zero		1


	//   ....[29]....
        /*02d0*/ 	.word	0x00000cb0
        /*02d4*/ 	.word	0x000000ff
        /*02d8*/ 	.word	0x000000f0
        /*02dc*/ 	.short	0x0100
        /*02de*/ 	.byte	0x08
	.zero		1


	//   ....[30]....
        /*02e0*/ 	.word	0x00000cc0
        /*02e4*/ 	.word	0x000000ff
        /*02e8*/ 	.word	0x000000e8
        /*02ec*/ 	.short	0x0100
        /*02ee*/ 	.byte	0x08
	.zero		1


	//   ....[31]....
        /*02f0*/ 	.word	0x00000cd0
        /*02f4*/ 	.word	0x000000ff
        /*02f8*/ 	.word	0x000000f8
        /*02fc*/ 	.short	0x0100
        /*02fe*/ 	.byte	0x08
	.zero		1


	//   ....[32]....
        /*0300*/ 	.word	0x00000dc0
        /*0304*/ 	.word	0x000000ff
        /*0308*/ 	.word	0x00000100
        /*030c*/ 	.short	0x0100
        /*030e*/ 	.byte	0x06
	.zero		1


	//   ....[33]....
        /*0310*/ 	.word	0x000017d0
        /*0314*/ 	.word	0x00000003
        /*0318*/ 	.word	0x000000f0
        /*031c*/ 	.short	0x010a
        /*031e*/ 	.byte	0xff
	.zero		1


	//   ....[34]....
        /*0320*/ 	.word	0x00001800
        /*0324*/ 	.word	0x00000003
        /*0328*/ 	.word	0x000000e0
        /*032c*/ 	.short	0x0101
        /*032e*/ 	.byte	0xff
	.zero		1


	//   ....[35]....
        /*0330*/ 	.word	0x00001900
        /*0334*/ 	.word	0x000000ff
        /*0338*/ 	.word	0x00000028
        /*033c*/ 	.short	0x010a
        /*033e*/ 	.byte	0x08
	.zero		1


	//   ....[36]....
        /*0340*/ 	.word	0x000019d0
        /*0344*/ 	.word	0x000000ff
        /*0348*/ 	.word	0x00000028
        /*034c*/ 	.short	0x010a
        /*034e*/ 	.byte	0x21
	.zero		1


	//   ....[37]....
        /*0350*/ 	.word	0x00001b80
        /*0354*/ 	.word	0x000000ff
        /*0358*/ 	.word	0x00000028
        /*035c*/ 	.short	0x010a
        /*035e*/ 	.byte	0x08
	.zero		1


	//   ....[38]....
        /*0360*/ 	.word	0x00001c80
        /*0364*/ 	.word	0x000000ff
        /*0368*/ 	.word	0x00000078
        /*036c*/ 	.short	0x0101
        /*036e*/ 	.byte	0x04
	.zero		1


	//   ....[39]....
        /*0370*/ 	.word	0x00001ca0
        /*0374*/ 	.word	0x000000ff
        /*0378*/ 	.word	0x00000028
        /*037c*/ 	.short	0x010a
        /*037e*/ 	.byte	0x08
	.zero		1


	//   ....[40]....
        /*0380*/ 	.word	0x00001d20
        /*0384*/ 	.word	0x000000ff
        /*0388*/ 	.word	0x00000028
        /*038c*/ 	.short	0x010a
        /*038e*/ 	.byte	0x11
	.zero		1


	//   ....[41]....
        /*0390*/ 	.word	0x00001eb0
        /*0394*/ 	.word	0x000000ff
        /*0398*/ 	.word	0x00000028
        /*039c*/ 	.short	0x010a
        /*039e*/ 	.byte	0x08
	.zero		1


	//   ....[42]....
        /*03a0*/ 	.word	0x00002000
        /*03a4*/ 	.word	0x00000002
        /*03a8*/ 	.word	0x00000080
        /*03ac*/ 	.short	0x010a
        /*03ae*/ 	.byte	0xff
	.zero		1


	//   ....[43]....
        /*03b0*/ 	.word	0x000020c0
        /*03b4*/ 	.word	0x00000002
        /*03b8*/ 	.word	0x00000000
        /*03bc*/ 	.short	0x0101
        /*03be*/ 	.byte	0xff
	.zero		1


	//   ....[44]....
        /*03c0*/ 	.word	0x00002620
        /*03c4*/ 	.word	0x000000ff
        /*03c8*/ 	.word	0x00000000
        /*03cc*/ 	.short	0x010a
        /*03ce*/ 	.byte	0x05
	.zero		1


	//   ....[45]....
        /*03d0*/ 	.word	0x000026b0
        /*03d4*/ 	.word	0x000000ff
        /*03d8*/ 	.word	0x00000000
        /*03dc*/ 	.short	0x010a
        /*03de*/ 	.byte	0x05
	.zero		1


	//   ....[46]....
        /*03e0*/ 	.word	0x00002740
        /*03e4*/ 	.word	0x000000ff
        /*03e8*/ 	.word	0x00000000
        /*03ec*/ 	.short	0x010a
        /*03ee*/ 	.byte	0x05
	.zero		1


	//   ....[47]....
        /*03f0*/ 	.word	0x000027d0
        /*03f4*/ 	.word	0x000000ff
        /*03f8*/ 	.word	0x00000000
        /*03fc*/ 	.short	0x010a
        /*03fe*/ 	.byte	0x05
	.zero		1


	//   ....[48]....
        /*0400*/ 	.word	0x00002870
        /*0404*/ 	.word	0x00000000
        /*0408*/ 	.word	0x00000000
        /*040c*/ 	.short	0x010a
        /*040e*/ 	.byte	0xff
	.zero		1


	//   ....[49]....
        /*0410*/ 	.word	0x000029a0
        /*0414*/ 	.word	0x00000000
        /*0418*/ 	.word	0x000000e0
        /*041c*/ 	.short	0x010a
        /*041e*/ 	.byte	0xff
	.zero		1


	//   ....[50]....
        /*0420*/ 	.word	0x00002a10
        /*0424*/ 	.word	0x00000004
        /*0428*/ 	.word	0x00000000
        /*042c*/ 	.short	0x0101
        /*042e*/ 	.byte	0xff
	.zero		1


	//   ....[51]....
        /*0430*/ 	.word	0x00002a30
        /*0434*/ 	.word	0x000000ff
        /*0438*/ 	.word	0x00000090
        /*043c*/ 	.short	0x010a
        /*043e*/ 	.byte	0x05
	.zero		1


	//   ....[52]....
        /*0440*/ 	.word	0x00002b50
        /*0444*/ 	.word	0x00000000
        /*0448*/ 	.word	0x00000080
        /*044c*/ 	.short	0x010a
        /*044e*/ 	.byte	0xff
	.zero		1


	//   ....[53]....
        /*0450*/ 	.word	0x00002c50
        /*0454*/ 	.word	0x00000000
        /*0458*/ 	.word	0x00000000
        /*045c*/ 	.short	0x0101
        /*045e*/ 	.byte	0xff
	.zero		1


	//   ....[54]....
        /*0460*/ 	.word	0x00002ce0
        /*0464*/ 	.word	0x000000ff
        /*0468*/ 	.word	0x00000090
        /*046c*/ 	.short	0x0106
        /*046e*/ 	.byte	0x05
	.zero		1


	//   ....[55]....
        /*0470*/ 	.word	0x00002d00
        /*0474*/ 	.word	0x000000ff
        /*0478*/ 	.word	0x00000090
        /*047c*/ 	.short	0x010a
        /*047e*/ 	.byte	0x05
	.zero		1


	//   ....[56]....
        /*0480*/ 	.word	0x00002d90
        /*0484*/ 	.word	0x000000ff
        /*0488*/ 	.word	0x00000090
        /*048c*/ 	.short	0x0106
        /*048e*/ 	.byte	0x04
	.zero		1


	//   ....[57]....
        /*0490*/ 	.word	0x00002dd0
        /*0494*/ 	.word	0x00000000
        /*0498*/ 	.word	0x00000090
        /*049c*/ 	.short	0x010a
        /*049e*/ 	.byte	0xff
	.zero		1


	//   ....[58]....
        /*04a0*/ 	.word	0x00003010
        /*04a4*/ 	.word	0x000000ff
        /*04a8*/ 	.word	0x00000008
        /*04ac*/ 	.short	0x010a
        /*04ae*/ 	.byte	0x06
	.zero		1


	//   ....[59]....
        /*04b0*/ 	.word	0x00003030
        /*04b4*/ 	.word	0x000000ff
        /*04b8*/ 	.word	0x00000008
        /*04bc*/ 	.short	0x010a
        /*04be*/ 	.byte	0x06
	.zero		1


	//   ....[60]....
        /*04c0*/ 	.word	0x000031c0
        /*04c4*/ 	.word	0x000000ff
        /*04c8*/ 	.word	0x00000008
        /*04cc*/ 	.short	0x010a
        /*04ce*/ 	.byte	0x06
	.zero		1


	//   ....[61]....
        /*04d0*/ 	.word	0x000031e0
        /*04d4*/ 	.word	0x000000ff
        /*04d8*/ 	.word	0x00000008
        /*04dc*/ 	.short	0x010a
        /*04de*/ 	.byte	0x06
	.zero		1


	//   ....[62]....
        /*04e0*/ 	.word	0x000032a0
        /*04e4*/ 	.word	0x000000ff
        /*04e8*/ 	.word	0x00000000
        /*04ec*/ 	.short	0x0101
        /*04ee*/ 	.byte	0x07
	.zero		1


	//   ....[63]....
        /*04f0*/ 	.word	0x00003580
        /*04f4*/ 	.word	0x00000000
        /*04f8*/ 	.word	0x00000080
        /*04fc*/ 	.short	0x010a
        /*04fe*/ 	.byte	0xff
	.zero		1


	//   ....[64]....
        /*0500*/ 	.word	0x00003640
        /*0504*/ 	.word	0x00000000
        /*0508*/ 	.word	0x00000000
        /*050c*/ 	.short	0x0101
        /*050e*/ 	.byte	0xff
	.zero		1


	//   ....[65]....
        /*0510*/ 	.word	0x000036f0
        /*0514*/ 	.word	0x000000ff
        /*0518*/ 	.word	0x00000000
        /*051c*/ 	.short	0x010a
        /*051e*/ 	.byte	0x06
	.zero		1


	//   ....[66]....
        /*0520*/ 	.word	0x00003700
        /*0524*/ 	.word	0x000000ff
        /*0528*/ 	.word	0x000000c0
        /*052c*/ 	.short	0x010a
        /*052e*/ 	.byte	0x0b
	.zero		1


	//   ....[67]....
        /*0530*/ 	.word	0x000037c0
        /*0534*/ 	.word	0x000000ff
        /*0538*/ 	.word	0x00000000
        /*053c*/ 	.short	0x010a
        /*053e*/ 	.byte	0x09
	.zero		1


	//   ....[68]....
        /*0540*/ 	.word	0x00003900
        /*0544*/ 	.word	0x000000ff
        /*0548*/ 	.word	0x00000000
        /*054c*/ 	.short	0x010a
        /*054e*/ 	.byte	0x06
	.zero		1


	//   ....[69]....
        /*0550*/ 	.word	0x00003b00
        /*0554*/ 	.word	0x000000ff
        /*0558*/ 	.word	0x00000000
        /*055c*/ 	.short	0x010a
        /*055e*/ 	.byte	0x07
	.zero		1


	//   ....[70]....
        /*0560*/ 	.word	0x00003b90
        /*0564*/ 	.word	0x000000ff
        /*0568*/ 	.word	0x00000000
        /*056c*/ 	.short	0x010a
        /*056e*/ 	.byte	0x07
	.zero		1


	//   ....[71]....
        /*0570*/ 	.word	0x00003c20
        /*0574*/ 	.word	0x000000ff
        /*0578*/ 	.word	0x00000000
        /*057c*/ 	.short	0x010a
        /*057e*/ 	.byte	0x07
	.zero		1


	//   ....[72]....
        /*0580*/ 	.word	0x00003cc0
        /*0584*/ 	.word	0x00000000
        /*0588*/ 	.word	0x00000000
        /*058c*/ 	.short	0x010a
        /*058e*/ 	.byte	0xff
	.zero		1


	//   ....[73]....
        /*0590*/ 	.word	0x00003d00
        /*0594*/ 	.word	0x00000000
        /*0598*/ 	.word	0x00000000
        /*059c*/ 	.short	0x010a
        /*059e*/ 	.byte	0xff
	.zero		1


	//   ....[74]....
        /*05a0*/ 	.word	0x00003d70
        /*05a4*/ 	.word	0x000000ff
        /*05a8*/ 	.word	0x00000000
        /*05ac*/ 	.short	0x0101
        /*05ae*/ 	.byte	0x05
	.zero		1


	//   ....[75]....
        /*05b0*/ 	.word	0x00003db0
        /*05b4*/ 	.word	0x000000ff
        /*05b8*/ 	.word	0x00000100
        /*05bc*/ 	.short	0x010a
        /*05be*/ 	.byte	0x08
	.zero		1


	//   ....[76]....
        /*05c0*/ 	.word	0x00003e00
        /*05c4*/ 	.word	0x000000ff
        /*05c8*/ 	.word	0x00000000
        /*05cc*/ 	.short	0x0101
        /*05ce*/ 	.byte	0x05
	.zero		1


	//   ....[77]....
        /*05d0*/ 	.word	0x00004230
        /*05d4*/ 	.word	0x00000000
        /*05d8*/ 	.word	0x00000080
        /*05dc*/ 	.short	0x010a
        /*05de*/ 	.byte	0xff
	.zero		1


	//   ....[78]....
        /*05e0*/ 	.word	0x000042f0
        /*05e4*/ 	.word	0x00000000
        /*05e8*/ 	.word	0x00000000
        /*05ec*/ 	.short	0x0101
        /*05ee*/ 	.byte	0xff
	.zero		1


	//   ....[79]....
        /*05f0*/ 	.word	0x00004610
        /*05f4*/ 	.word	0x000000ff
        /*05f8*/ 	.word	0x00000078
        /*05fc*/ 	.short	0x010a
        /*05fe*/ 	.byte	0x06
	.zero		1


	//   ....[80]....
        /*0600*/ 	.word	0x00004800
        /*0604*/ 	.word	0x000000ff
        /*0608*/ 	.word	0x00000060
        /*060c*/ 	.short	0x010a
        /*060e*/ 	.byte	0x06
	.zero		1


	//   ....[81]....
        /*0610*/ 	.word	0x000049d0
        /*0614*/ 	.word	0x000000ff
        /*0618*/ 	.word	0x00000050
        /*061c*/ 	.short	0x010b
        /*061e*/ 	.byte	0x06
	.zero		1


	//   ....[82]....
        /*0620*/ 	.word	0x00004a40
        /*0624*/ 	.word	0x000000ff
        /*0628*/ 	.word	0x00000000
        /*062c*/ 	.short	0x0101
        /*062e*/ 	.byte	0x08
	.zero		1


	//   ....[83]....
        /*0630*/ 	.word	0x00004a70
        /*0634*/ 	.word	0x000000ff
        /*0638*/ 	.word	0x00000068
        /*063c*/ 	.short	0x010a
        /*063e*/ 	.byte	0x06
	.zero		1


	//   ....[84]....
        /*0640*/ 	.word	0x00004c80
        /*0644*/ 	.word	0x000000ff
        /*0648*/ 	.word	0x00000058
        /*064c*/ 	.short	0x010b
        /*064e*/ 	.byte	0x06
	.zero		1


	//   ....[85]....
        /*0650*/ 	.word	0x00004ca0
        /*0654*/ 	.word	0x000000ff
        /*0658*/ 	.word	0x00000000
        /*065c*/ 	.short	0x0101
        /*065e*/ 	.byte	0x0d
	.zero		1


	//   ....[86]....
        /*0660*/ 	.word	0x00004cd0
        /*0664*/ 	.word	0x000000ff
        /*0668*/ 	.word	0x00000060
        /*066c*/ 	.short	0x010a
        /*066e*/ 	.byte	0x06
	.zero		1


	//   ....[87]....
        /*0670*/ 	.word	0x00004d10
        /*0674*/ 	.word	0x00000000
        /*0678*/ 	.word	0x00000068
        /*067c*/ 	.short	0x010a
        /*067e*/ 	.byte	0xff
	.zero		1


	//   ....[88]....
        /*0680*/ 	.word	0x00005040
        /*0684*/ 	.word	0x00000000
        /*0688*/ 	.word	0x00000080
        /*068c*/ 	.short	0x010a
        /*068e*/ 	.byte	0xff
	.zero		1


	//   ....[89]....
        /*0690*/ 	.word	0x00005150
        /*0694*/ 	.word	0x00000000
        /*0698*/ 	.word	0x00000000
        /*069c*/ 	.short	0x0101
        /*069e*/ 	.byte	0xff
	.zero		1


	//   ....[90]....
        /*06a0*/ 	.word	0x00005bb0
        /*06a4*/ 	.word	0x00000003
        /*06a8*/ 	.word	0x00000050
        /*06ac*/ 	.short	0x010a
        /*06ae*/ 	.byte	0xff
	.zero		1


	//   ....[91]....
        /*06b0*/ 	.word	0x00005bf0
        /*06b4*/ 	.word	0x000000c3
        /*06b8*/ 	.word	0x000000a0
        /*06bc*/ 	.short	0x010a
        /*06be*/ 	.byte	0xff
	.zero		1


	//   ....[92]....
        /*06c0*/ 	.word	0x00005d20
        /*06c4*/ 	.word	0x00000003
        /*06c8*/ 	.word	0x00000050
        /*06cc*/ 	.short	0x010a
        /*06ce*/ 	.byte	0xff
	.zero		1


	//   ....[93]....
        /*06d0*/ 	.word	0x00005e80
        /*06d4*/ 	.word	0x00000000
        /*06d8*/ 	.word	0x00000000
        /*06dc*/ 	.short	0x0101
        /*06de*/ 	.byte	0xff
	.zero		1


	//   ....[94]....
        /*06e0*/ 	.word	0x00005ee0
        /*06e4*/ 	.word	0x000000c3
        /*06e8*/ 	.word	0x000000a0
        /*06ec*/ 	.short	0x010a
        /*06ee*/ 	.byte	0xff
	.zero		1


	//   ....[95]....
        /*06f0*/ 	.word	0x00007290
        /*06f4*/ 	.word	0x000000d8
        /*06f8*/ 	.word	0x00000050
        /*06fc*/ 	.short	0x010a
        /*06fe*/ 	.byte	0xff
	.zero		1


	//   ....[96]....
        /*0700*/ 	.word	0x00007360
        /*0704*/ 	.word	0x000000d8
        /*0708*/ 	.word	0x00000050
        /*070c*/ 	.short	0x010a
        /*070e*/ 	.byte	0xff
	.zero		1


	//   ....[97]....
        /*0710*/ 	.word	0x000074c0
        /*0714*/ 	.word	0x00000002
        /*0718*/ 	.word	0x00000000
        /*071c*/ 	.short	0x0101
        /*071e*/ 	.byte	0xff
	.zero		1


	//   ....[98]....
        /*0720*/ 	.word	0x000078d0
        /*0724*/ 	.word	0x000000c3
        /*0728*/ 	.word	0x00000000
        /*072c*/ 	.short	0x0101
        /*072e*/ 	.byte	0xff
	.zero		1


	//   ....[99]....
        /*0730*/ 	.word	0x00008920
        /*0734*/ 	.word	0x00000003
        /*0738*/ 	.word	0x000000f0
        /*073c*/ 	.short	0x010a
        /*073e*/ 	.byte	0xff
	.zero		1


	//   ....[100]....
        /*0740*/ 	.word	0x00008980
        /*0744*/ 	.word	0x00000002
        /*0748*/ 	.word	0x00000028
        /*074c*/ 	.short	0x010a
        /*074e*/ 	.byte	0xff
	.zero		1


	//   ....[101]....
        /*0750*/ 	.word	0x000089e0
        /*0754*/ 	.word	0x00000002
        /*0758*/ 	.word	0x00000028
        /*075c*/ 	.short	0x010a
        /*075e*/ 	.byte	0xff
	.zero		1


	//   ....[102]....
        /*0760*/ 	.word	0x00008a30
        /*0764*/ 	.word	0x00000002
        /*0768*/ 	.word	0x00000080
        /*076c*/ 	.short	0x010a
        /*076e*/ 	.byte	0xff
	.zero		1


	//   ....[103]....
        /*0770*/ 	.word	0x00008a90
        /*0774*/ 	.word	0x00000000
        /*0778*/ 	.word	0x00000000
        /*077c*/ 	.short	0x010a
        /*077e*/ 	.byte	0xff
	.zero		1


	//   ....[104]....
        /*0780*/ 	.word	0x00008af0
        /*0784*/ 	.word	0x00000000
        /*0788*/ 	.word	0x00000000
        /*078c*/ 	.short	0x010a
        /*078e*/ 	.byte	0xff
	.zero		1


	//   ....[105]....
        /*0790*/ 	.word	0x00008b50
        /*0794*/ 	.word	0x00000000
        /*0798*/ 	.word	0x00000000
        /*079c*/ 	.short	0x010a
        /*079e*/ 	.byte	0xff
	.zero		1


	//   ....[106]....
        /*07a0*/ 	.word	0x00008bb0
        /*07a4*/ 	.word	0x00000000
        /*07a8*/ 	.word	0x00000000
        /*07ac*/ 	.short	0x010a
        /*07ae*/ 	.byte	0xff
	.zero		1


	//   ....[107]....
        /*07b0*/ 	.word	0x00008c00
        /*07b4*/ 	.word	0x00000000
        /*07b8*/ 	.word	0x000000e0
        /*07bc*/ 	.short	0x010a
        /*07be*/ 	.byte	0xff
	.zero		1


	//   ....[108]....
        /*07c0*/ 	.word	0x00008c60
        /*07c4*/ 	.word	0x00000000
        /*07c8*/ 	.word	0x00000090
        /*07cc*/ 	.short	0x010a
        /*07ce*/ 	.byte	0xff
	.zero		1


	//   ....[109]....
        /*07d0*/ 	.word	0x00008cb0
        /*07d4*/ 	.word	0x00000000
        /*07d8*/ 	.word	0x00000080
        /*07dc*/ 	.short	0x010a
        /*07de*/ 	.byte	0xff
	.zero		1


	//   ....[110]....
        /*07e0*/ 	.word	0x00008d10
        /*07e4*/ 	.word	0x00000000
        /*07e8*/ 	.word	0x00000090
        /*07ec*/ 	.short	0x010a
        /*07ee*/ 	.byte	0xff
	.zero		1


	//   ....[111]....
        /*07f0*/ 	.word	0x00008d70
        /*07f4*/ 	.word	0x00000004
        /*07f8*/ 	.word	0x00000008
        /*07fc*/ 	.short	0x010a
        /*07fe*/ 	.byte	0xff
	.zero		1


	//   ....[112]....
        /*0800*/ 	.word	0x00008e50
        /*0804*/ 	.word	0x00000002
        /*0808*/ 	.word	0x00000008
        /*080c*/ 	.short	0x010a
        /*080e*/ 	.byte	0xff
	.zero		1


	//   ....[113]....
        /*0810*/ 	.word	0x00008ea0
        /*0814*/ 	.word	0x00000000
        /*0818*/ 	.word	0x00000080
        /*081c*/ 	.short	0x010a
        /*081e*/ 	.byte	0xff
	.zero		1


	//   ....[114]....
        /*0820*/ 	.word	0x00008f00
        /*0824*/ 	.word	0x00000000
        /*0828*/ 	.word	0x000000c0
        /*082c*/ 	.short	0x010a
        /*082e*/ 	.byte	0xff
	.zero		1


	//   ....[115]....
        /*0830*/ 	.word	0x00008f60
        /*0834*/ 	.word	0x00000000
        /*0838*/ 	.word	0x00000000
        /*083c*/ 	.short	0x010a
        /*083e*/ 	.byte	0xff
	.zero		1


	//   ....[116]....
        /*0840*/ 	.word	0x00008fc0
        /*0844*/ 	.word	0x00000000
        /*0848*/ 	.word	0x00000000
        /*084c*/ 	.short	0x010a
        /*084e*/ 	.byte	0xff
	.zero		1


	//   ....[117]....
        /*0850*/ 	.word	0x00009020
        /*0854*/ 	.word	0x00000000
        /*0858*/ 	.word	0x00000000
        /*085c*/ 	.short	0x010a
        /*085e*/ 	.byte	0xff
	.zero		1


	//   ....[118]....
        /*0860*/ 	.word	0x00009080
        /*0864*/ 	.word	0x00000000
        /*0868*/ 	.word	0x00000000
        /*086c*/ 	.short	0x010a
        /*086e*/ 	.byte	0xff
	.zero		1


	//   ....[119]....
        /*0870*/ 	.word	0x000090e0
        /*0874*/ 	.word	0x00000000
        /*0878*/ 	.word	0x00000100
        /*087c*/ 	.short	0x010a
        /*087e*/ 	.byte	0xff
	.zero		1


	//   ....[120]....
        /*0880*/ 	.word	0x00009130
        /*0884*/ 	.word	0x00000000
        /*0888*/ 	.word	0x00000080
        /*088c*/ 	.short	0x010a
        /*088e*/ 	.byte	0xff
	.zero		1


	//   ....[121]....
        /*0890*/ 	.word	0x00009190
        /*0894*/ 	.word	0x00000000
        /*0898*/ 	.word	0x00000078
        /*089c*/ 	.short	0x010a
        /*089e*/ 	.byte	0xff
	.zero		1


	//   ....[122]....
        /*08a0*/ 	.word	0x000091f0
        /*08a4*/ 	.word	0x00000003
        /*08a8*/ 	.word	0x00000060
        /*08ac*/ 	.short	0x010a
        /*08ae*/ 	.byte	0xff
	.zero		1


	//   ....[123]....
        /*08b0*/ 	.word	0x00009250
        /*08b4*/ 	.word	0x00000003
        /*08b8*/ 	.word	0x00000068
        /*08bc*/ 	.short	0x010a
        /*08be*/ 	.byte	0xff
	.zero		1


	//   ....[124]....
        /*08c0*/ 	.word	0x000092b0
        /*08c4*/ 	.word	0x00000000
        /*08c8*/ 	.word	0x00000060
        /*08cc*/ 	.short	0x010a
        /*08ce*/ 	.byte	0xff
	.zero		1


	//   ....[125]....
        /*08d0*/ 	.word	0x00009300
        /*08d4*/ 	.word	0x00000000
        /*08d8*/ 	.word	0x00000080
        /*08dc*/ 	.short	0x010a
        /*08de*/ 	.byte	0xff
	.zero		1


	//   ....[126]....
        /*08e0*/ 	.word	0x00009350
        /*08e4*/ 	.word	0x00000003
        /*08e8*/ 	.word	0x00000050
        /*08ec*/ 	.short	0x010a
        /*08ee*/ 	.byte	0xff
	.zero		1


	//   ....[127]....
        /*08f0*/ 	.word	0x000093a0
        /*08f4*/ 	.word	0x000000c3
        /*08f8*/ 	.word	0x000000a0
        /*08fc*/ 	.short	0x010a
        /*08fe*/ 	.byte	0xff
	.zero		1


	//   ....[128]....
        /*0900*/ 	.word	0x000093f0
        /*0904*/ 	.word	0x000000d8
        /*0908*/ 	.word	0x00000050
        /*090c*/ 	.short	0x010a
        /*090e*/ 	.byte	0xff
	.zero		1


	//----- nvinfo : EIATTR_NUM_MBARRIERS
	.align		4
.L_47:
        /*0910*/ 	.byte	0x03, 0x38
        /*0912*/ 	.short	0x0021


	//----- nvinfo : EIATTR_EXIT_INSTR_OFFSETS
	.align		4
        /*0914*/ 	.byte	0x04, 0x1c
        /*0916*/ 	.short	(.L_49 - .L_48)


	//   ....[0]....
.L_48:
        /*0918*/ 	.word	0x000028a0


	//   ....[1]....
        /*091c*/ 	.word	0x00002da0


	//   ....[2]....
        /*0920*/ 	.word	0x00002e00


	//   ....[3]....
        /*0924*/ 	.word	0x00004030


	//   ....[4]....
        /*0928*/ 	.word	0x00004d40


	//   ....[5]....
        /*092c*/ 	.word	0x00004d80


	//   ....[6]....
        /*0930*/ 	.word	0x00008910


	//----- nvinfo : EIATTR_MAX_THREADS
	.align		4
.L_49:
        /*0934*/ 	.byte	0x04, 0x05
        /*0936*/ 	.short	(.L_51 - .L_50)
.L_50:
        /*0938*/ 	.word	0x00000100
        /*093c*/ 	.word	0x00000001
        /*0940*/ 	.word	0x00000001


	//----- nvinfo : EIATTR_CRS_STACK_SIZE
	.align		4
.L_51:
        /*0944*/ 	.byte	0x04, 0x1e
        /*0946*/ 	.short	(.L_53 - .L_52)
.L_52:
        /*0948*/ 	.word	0x00000000


	//----- nvinfo : EIATTR_CBANK_PARAM_SIZE
	.align		4
.L_53:
        /*094c*/ 	.byte	0x03, 0x19
        /*094e*/ 	.short	0x0800


	//----- nvinfo : EIATTR_PARAM_CBANK
	.align		4
        /*0950*/ 	.byte	0x04, 0x0a
        /*0952*/ 	.short	(.L_55 - .L_54)
	.align		4
.L_54:
        /*0954*/ 	.word	index@(.nv.constant0._ZN7cutlass13device_kernelINS_4gemm6kernel13GemmUniversalIN4cute5tupleIJiiiiEEENS1_10collective13CollectiveMmaINS1_35MainloopSm100TmaUmmaWarpSpecializedILi5ELi2ELi4ENS5_IJNS4_1CILi2EEENSA_ILi1EEESC_EEEEENS5_IJNSA_ILi256EEENSA_ILi128EEENSA_ILi32EEEEEENS_12float_e4m3_tENS5_IJlSC_lEEESJ_SK_NS4_8TiledMMAINS4_8MMA_AtomIJNS4_10MMA_TraitsINS4_25SM100_MMA_F8F6F4_2x1SM_SSEJSJ_SJ_fSF_SG_NS4_17integral_constantINS4_4UMMA5MajorELSR_0EEESS_NSP_INSQ_7ScaleInELST_0EEESU_EEEEEENS4_6LayoutINS5_IJSC_SC_SC_EEENS5_IJNSA_ILi0EEESZ_SZ_EEEEENS5_IJNS4_10UnderscoreES12_S12_EEEEENS4_18SM100_TMA_2SM_LOADENS4_14ComposedLayoutINS4_7SwizzleILi1ELi4ELi3EEENS4_18smem_ptr_flag_bitsILi8EEENSX_INS5_IJNSA_ILi8EEESH_EEENS5_IJSH_SC_EEEEEEEvNS4_8identityES15_S1F_vS1G_EENS_8epilogue10collective18CollectiveEpilogueINS1I_23Sm100TmaWarpSpecializedILi2ELi2ELi64ELb0ELb0EEEJNS5_IJSG_SG_SH_EEENS5_IJNSX_ISG_SC_EENSX_INSA_ILi64EEESC_EEEEESJ_SK_SJ_SK_NS1I_6fusion15FusionCallbacksIS1M_NS1S_17LinearCombinationISJ_fSJ_fLNS_15FloatRoundStyleE2EEES1N_S1R_JEEENS4_5SM1004TMEM4LOAD26SM100_TMEM_LOAD_32dp32b64xENS4_13SM90_TMA_LOADENS16_INS17_ILi2ELi4ELi3EEES1A_NSX_INS5_IJS1B_S1P_EEENS5_IJS1P_SC_EEEEEEENS4_39AutoVectorizingCopyWithAssumedAlignmentILi128EEENS4_14SM90_TMA_STOREES27_S29_S29_EEEvvEEEEvNT_6ParamsE)
        /*0958*/ 	.short	0x0380
        /*095a*/ 	.short	0x0800


	//----- nvinfo : EIATTR_SW_WAR
	.align		4
.L_55:
        /*095c*/ 	.byte	0x04, 0x36
        /*095e*/ 	.short	(.L_57 - .L_56)
.L_56:
        /*0960*/ 	.word	0x00000008
.L_57:


//--------------------- .nv.callgraph             --------------------------
	.section	.nv.callgraph,"",@"SHT_CUDA_CALLGRAPH"
	.align	4
	.sectionentsize	8
	.align		4
        /*0000*/ 	.word	0x00000000
	.align		4
        /*0004*/ 	.word	0xffffffff
	.align		4
        /*0008*/ 	.word	index@(_ZN7cutlass13device_kernelINS_4gemm6kernel13GemmUniversalIN4cute5tupleIJiiiiEEENS1_10collective13CollectiveMmaINS1_35MainloopSm100TmaUmmaWarpSpecializedILi5ELi2ELi4ENS5_IJNS4_1CILi2EEENSA_ILi1EEESC_EEEEENS5_IJNSA_ILi256EEENSA_ILi128EEENSA_ILi32EEEEEENS_12float_e4m3_tENS5_IJlSC_lEEESJ_SK_NS4_8TiledMMAINS4_8MMA_AtomIJNS4_10MMA_TraitsINS4_25SM100_MMA_F8F6F4_2x1SM_SSEJSJ_SJ_fSF_SG_NS4_17integral_constantINS4_4UMMA5MajorELSR_0EEESS_NSP_INSQ_7ScaleInELST_0EEESU_EEEEEENS4_6LayoutINS5_IJSC_SC_SC_EEENS5_IJNSA_ILi0EEESZ_SZ_EEEEENS5_IJNS4_10UnderscoreES12_S12_EEEEENS4_18SM100_TMA_2SM_LOADENS4_14ComposedLayoutINS4_7SwizzleILi1ELi4ELi3EEENS4_18smem_ptr_flag_bitsILi8EEENSX_INS5_IJNSA_ILi8EEESH_EEENS5_IJSH_SC_EEEEEEEvNS4_8identityES15_S1F_vS1G_EENS_8epilogue10collective18CollectiveEpilogueINS1I_23Sm100TmaWarpSpecializedILi2ELi2ELi64ELb0ELb0EEEJNS5_IJSG_SG_SH_EEENS5_IJNSX_ISG_SC_EENSX_INSA_ILi64EEESC_EEEEESJ_SK_SJ_SK_NS1I_6fusion15FusionCallbacksIS1M_NS1S_17LinearCombinationISJ_fSJ_fLNS_15FloatRoundStyleE2EEES1N_S1R_JEEENS4_5SM1004TMEM4LOAD26SM100_TMEM_LOAD_32dp32b64xENS4_13SM90_TMA_LOADENS16_INS17_ILi2ELi4ELi3EEES1A_NSX_INS5_IJS1B_S1P_EEENS5_IJS1P_SC_EEEEEEENS4_39AutoVectorizingCopyWithAssumedAlignmentILi128EEENS4_14SM90_TMA_STOREES27_S29_S29_EEEvvEEEEvNT_6ParamsE)
	.align		4
        /*000c*/ 	.word	index@(__assertfail)
	.align		4
        /*0010*/ 	.word	0x00000000
	.align		4
        /*0014*/ 	.word	0xfffffffe
	.align		4
        /*0018*/ 	.word	0x00000000
	.align		4
        /*001c*/ 	.word	0xfffffffd
	.align		4
        /*0020*/ 	.word	0x00000000
	.align		4
        /*0024*/ 	.word	0xfffffffc


//--------------------- .nv.constant4             --------------------------
	.section	.nv.constant4,"a",@progbits
	.align	8
	.align		8
.nv.constant4:
        /*0000*/ 	.dword	__assertfail
	.align		8
        /*0008*/ 	.dword	__unnamed_1
	.align		8
        /*0010*/ 	.dword	__unnamed_2
	.align		8
        /*0018*/ 	.dword	_ZN39_INTERNAL_546f0317_4_k_cu_2a6d0c28_86094cuda3std3__45__cpo5beginE
	.align		8
        /*0020*/ 	.dword	_ZN39_INTERNAL_546f0317_4_k_cu_2a6d0c28_86094cuda3std3__45__cpo3endE
	.align		8
        /*0028*/ 	.dword	_ZN39_INTERNAL_546f0317_4_k_cu_2a6d0c28_86094cuda3std3__45__cpo6cbeginE
	.align		8
        /*0030*/ 	.dword	_ZN39_INTERNAL_546f0317_4_k_cu_2a6d0c28_86094cuda3std3__45__cpo4cendE
	.align		8
        /*0038*/ 	.dword	_ZN39_INTERNAL_546f0317_4_k_cu_2a6d0c28_86094cuda3std3__441_GLOBAL__N__546f0317_4_k_cu_2a6d0c28_86096ignoreE
	.align		8
        /*0040*/ 	.dword	_ZN39_INTERNAL_546f0317_4_k_cu_2a6d0c28_86094cuda3std3__419piecewise_constructE
	.align		8
        /*0048*/ 	.dword	_ZN39_INTERNAL_546f0317_4_k_cu_2a6d0c28_86094cuda3std3__48in_placeE
	.align		8
        /*0050*/ 	.dword	_ZN39_INTERNAL_546f0317_4_k_cu_2a6d0c28_86094cuda3std6ranges3__45__cpo4swapE
	.align		8
        /*0058*/ 	.dword	_ZN39_INTERNAL_546f0317_4_k_cu_2a6d0c28_86094cuda3std6ranges3__45__cpo9iter_moveE
	.align		8
        /*0060*/ 	.dword	_ZN39_INTERNAL_546f0317_4_k_cu_2a6d0c28_86094cute7productE
	.align		8
        /*0068*/ 	.dword	_ZN39_INTERNAL_546f0317_4_k_cu_2a6d0c28_86094cute1_E
	.align		8
        /*0070*/ 	.dword	$str$25
	.align		8
        /*0078*/ 	.dword	$str$26
	.align		8
        /*0080*/ 	.dword	$str$27
	.align		8
        /*0088*/ 	.dword	$str$28


//--------------------- .text._ZN7cutlass13device_kernelINS_4gemm6kernel13GemmUniversalIN4cute5tupleIJiiiiEEENS1_10collective13CollectiveMmaINS1_35MainloopSm100TmaUmmaWarpSpecializedILi5ELi2ELi4ENS5_IJNS4_1CILi2EEENSA_ILi1EEESC_EEEEENS5_IJNSA_ILi256EEENSA_ILi128EEENSA_ILi32EEEEEENS_12float_e4m3_tENS5_IJlSC_lEEESJ_SK_NS4_8TiledMMAINS4_8MMA_AtomIJNS4_10MMA_TraitsINS4_25SM100_MMA_F8F6F4_2x1SM_SSEJSJ_SJ_fSF_SG_NS4_17integral_constantINS4_4UMMA5MajorELSR_0EEESS_NSP_INSQ_7ScaleInELST_0EEESU_EEEEEENS4_6LayoutINS5_IJSC_SC_SC_EEENS5_IJNSA_ILi0EEESZ_SZ_EEEEENS5_IJNS4_10UnderscoreES12_S12_EEEEENS4_18SM100_TMA_2SM_LOADENS4_14ComposedLayoutINS4_7SwizzleILi1ELi4ELi3EEENS4_18smem_ptr_flag_bitsILi8EEENSX_INS5_IJNSA_ILi8EEESH_EEENS5_IJSH_SC_EEEEEEEvNS4_8identityES15_S1F_vS1G_EENS_8epilogue10collective18CollectiveEpilogueINS1I_23Sm100TmaWarpSpecializedILi2ELi2ELi64ELb0ELb0EEEJNS5_IJSG_SG_SH_EEENS5_IJNSX_ISG_SC_EENSX_INSA_ILi64EEESC_EEEEESJ_SK_SJ_SK_NS1I_6fusion15FusionCallbacksIS1M_NS1S_17LinearCombinationISJ_fSJ_fLNS_15FloatRoundStyleE2EEES1N_S1R_JEEENS4_5SM1004TMEM4LOAD26SM100_TMEM_LOAD_32dp32b64xENS4_13SM90_TMA_LOADENS16_INS17_ILi2ELi4ELi3EEES1A_NSX_INS5_IJS1B_S1P_EEENS5_IJS1P_SC_EEEEEEENS4_39AutoVectorizingCopyWithAssumedAlignmentILi128EEENS4_14SM90_TMA_STOREES27_S29_S29_EEEvvEEEEvNT_6ParamsE --------------------------
	.section	.text._ZN7cutlass13device_kernelINS_4gemm6kernel13GemmUniversalIN4cute5tupleIJiiiiEEENS1_10collective13CollectiveMmaINS1_35MainloopSm100TmaUmmaWarpSpecializedILi5ELi2ELi4ENS5_IJNS4_1CILi2EEENSA_ILi1EEESC_EEEEENS5_IJNSA_ILi256EEENSA_ILi128EEENSA_ILi32EEEEEENS_12float_e4m3_tENS5_IJlSC_lEEESJ_SK_NS4_8TiledMMAINS4_8MMA_AtomIJNS4_10MMA_TraitsINS4_25SM100_MMA_F8F6F4_2x1SM_SSEJSJ_SJ_fSF_SG_NS4_17integral_constantINS4_4UMMA5MajorELSR_0EEESS_NSP_INSQ_7ScaleInELST_0EEESU_EEEEEENS4_6LayoutINS5_IJSC_SC_SC_EEENS5_IJNSA_ILi0EEESZ_SZ_EEEEENS5_IJNS4_10UnderscoreES12_S12_EEEEENS4_18SM100_TMA_2SM_LOADENS4_14ComposedLayoutINS4_7SwizzleILi1ELi4ELi3EEENS4_18smem_ptr_flag_bitsILi8EEENSX_INS5_IJNSA_ILi8EEESH_EEENS5_IJSH_SC_EEEEEEEvNS4_8identityES15_S1F_vS1G_EENS_8epilogue10collective18CollectiveEpilogueINS1I_23Sm100TmaWarpSpecializedILi2ELi2ELi64ELb0ELb0EEEJNS5_IJSG_SG_SH_EEENS5_IJNSX_ISG_SC_EENSX_INSA_ILi64EEESC_EEEEESJ_SK_SJ_SK_NS1I_6fusion15FusionCallbacksIS1M_NS1S_17LinearCombinationISJ_fSJ_fLNS_15FloatRoundStyleE2EEES1N_S1R_JEEENS4_5SM1004TMEM4LOAD26SM100_TMEM_LOAD_32dp32b64xENS4_13SM90_TMA_LOADENS16_INS17_ILi2ELi4ELi3EEES1A_NSX_INS5_IJS1B_S1P_EEENS5_IJS1P_SC_EEEEEEENS4_39AutoVectorizingCopyWithAssumedAlignmentILi128EEENS4_14SM90_TMA_STOREES27_S29_S29_EEEvvEEEEvNT_6ParamsE,"ax",@progbits
	.align	128
.text._ZN7cutlass13device_kernelINS_4gemm6kernel13GemmUniversalIN4cute5tupleIJiiiiEEENS1_10collective13CollectiveMmaINS1_35MainloopSm100TmaUmmaWarpSpecializedILi5ELi2ELi4ENS5_IJNS4_1CILi2EEENSA_ILi1EEESC_EEEEENS5_IJNSA_ILi256EEENSA_ILi128EEENSA_ILi32EEEEEENS_12float_e4m3_tENS5_IJlSC_lEEESJ_SK_NS4_8TiledMMAINS4_8MMA_AtomIJNS4_10MMA_TraitsINS4_25SM100_MMA_F8F6F4_2x1SM_SSEJSJ_SJ_fSF_SG_NS4_17integral_constantINS4_4UMMA5MajorELSR_0EEESS_NSP_INSQ_7ScaleInELST_0EEESU_EEEEEENS4_6LayoutINS5_IJSC_SC_SC_EEENS5_IJNSA_ILi0EEESZ_SZ_EEEEENS5_IJNS4_10UnderscoreES12_S12_EEEEENS4_18SM100_TMA_2SM_LOADENS4_14ComposedLayoutINS4_7SwizzleILi1ELi4ELi3EEENS4_18smem_ptr_flag_bitsILi8EEENSX_INS5_IJNSA_ILi8EEESH_EEENS5_IJSH_SC_EEEEEEEvNS4_8identityES15_S1F_vS1G_EENS_8epilogue10collective18CollectiveEpilogueINS1I_23Sm100TmaWarpSpecializedILi2ELi2ELi64ELb0ELb0EEEJNS5_IJSG_SG_SH_EEENS5_IJNSX_ISG_SC_EENSX_INSA_ILi64EEESC_EEEEESJ_SK_SJ_SK_NS1I_6fusion15FusionCallbacksIS1M_NS1S_17LinearCombinationISJ_fSJ_fLNS_15FloatRoundStyleE2EEES1N_S1R_JEEENS4_5SM1004TMEM4LOAD26SM100_TMEM_LOAD_32dp32b64xENS4_13SM90_TMA_LOADENS16_INS17_ILi2ELi4ELi3EEES1A_NSX_INS5_IJS1B_S1P_EEENS5_IJS1P_SC_EEEEEEENS4_39AutoVectorizingCopyWithAssumedAlignmentILi128EEENS4_14SM90_TMA_STOREES27_S29_S29_EEEvvEEEEvNT_6ParamsE:
        .type           _ZN7cutlass13device_kernelINS_4gemm6kernel13GemmUniversalIN4cute5tupleIJiiiiEEENS1_10collective13CollectiveMmaINS1_35MainloopSm100TmaUmmaWarpSpecializedILi5ELi2ELi4ENS5_IJNS4_1CILi2EEENSA_ILi1EEESC_EEEEENS5_IJNSA_ILi256EEENSA_ILi128EEENSA_ILi32EEEEEENS_12float_e4m3_tENS5_IJlSC_lEEESJ_SK_NS4_8TiledMMAINS4_8MMA_AtomIJNS4_10MMA_TraitsINS4_25SM100_MMA_F8F6F4_2x1SM_SSEJSJ_SJ_fSF_SG_NS4_17integral_constantINS4_4UMMA5MajorELSR_0EEESS_NSP_INSQ_7ScaleInELST_0EEESU_EEEEEENS4_6LayoutINS5_IJSC_SC_SC_EEENS5_IJNSA_ILi0EEESZ_SZ_EEEEENS5_IJNS4_10UnderscoreES12_S12_EEEEENS4_18SM100_TMA_2SM_LOADENS4_14ComposedLayoutINS4_7SwizzleILi1ELi4ELi3EEENS4_18smem_ptr_flag_bitsILi8EEENSX_INS5_IJNSA_ILi8EEESH_EEENS5_IJSH_SC_EEEEEEEvNS4_8identityES15_S1F_vS1G_EENS_8epilogue10collective18CollectiveEpilogueINS1I_23Sm100TmaWarpSpecializedILi2ELi2ELi64ELb0ELb0EEEJNS5_IJSG_SG_SH_EEENS5_IJNSX_ISG_SC_EENSX_INSA_ILi64EEESC_EEEEESJ_SK_SJ_SK_NS1I_6fusion15FusionCallbacksIS1M_NS1S_17LinearCombinationISJ_fSJ_fLNS_15FloatRoundStyleE2EEES1N_S1R_JEEENS4_5SM1004TMEM4LOAD26SM100_TMEM_LOAD_32dp32b64xENS4_13SM90_TMA_LOADENS16_INS17_ILi2ELi4ELi3EEES1A_NSX_INS5_IJS1B_S1P_EEENS5_IJS1P_SC_EEEEEEENS4_39AutoVectorizingCopyWithAssumedAlignmentILi128EEENS4_14SM90_TMA_STOREES27_S29_S29_EEEvvEEEEvNT_6ParamsE,@function
        .size           _ZN7cutlass13device_kernelINS_4gemm6kernel13GemmUniversalIN4cute5tupleIJiiiiEEENS1_10collective13CollectiveMmaINS1_35MainloopSm100TmaUmmaWarpSpecializedILi5ELi2ELi4ENS5_IJNS4_1CILi2EEENSA_ILi1EEESC_EEEEENS5_IJNSA_ILi256EEENSA_ILi128EEENSA_ILi32EEEEEENS_12float_e4m3_tENS5_IJlSC_lEEESJ_SK_NS4_8TiledMMAINS4_8MMA_AtomIJNS4_10MMA_TraitsINS4_25SM100_MMA_F8F6F4_2x1SM_SSEJSJ_SJ_fSF_SG_NS4_17integral_constantINS4_4UMMA5MajorELSR_0EEESS_NSP_INSQ_7ScaleInELST_0EEESU_EEEEEENS4_6LayoutINS5_IJSC_SC_SC_EEENS5_IJNSA_ILi0EEESZ_SZ_EEEEENS5_IJNS4_10UnderscoreES12_S12_EEEEENS4_18SM100_TMA_2SM_LOADENS4_14ComposedLayoutINS4_7SwizzleILi1ELi4ELi3EEENS4_18smem_ptr_flag_bitsILi8EEENSX_INS5_IJNSA_ILi8EEESH_EEENS5_IJSH_SC_EEEEEEEvNS4_8identityES15_S1F_vS1G_EENS_8epilogue10collective18CollectiveEpilogueINS1I_23Sm100TmaWarpSpecializedILi2ELi2ELi64ELb0ELb0EEEJNS5_IJSG_SG_SH_EEENS5_IJNSX_ISG_SC_EENSX_INSA_ILi64EEESC_EEEEESJ_SK_SJ_SK_NS1I_6fusion15FusionCallbacksIS1M_NS1S_17LinearCombinationISJ_fSJ_fLNS_15FloatRoundStyleE2EEES1N_S1R_JEEENS4_5SM1004TMEM4LOAD26SM100_TMEM_LOAD_32dp32b64xENS4_13SM90_TMA_LOADENS16_INS17_ILi2ELi4ELi3EEES1A_NSX_INS5_IJS1B_S1P_EEENS5_IJS1P_SC_EEEEEEENS4_39AutoVectorizingCopyWithAssumedAlignmentILi128EEENS4_14SM90_TMA_STOREES27_S29_S29_EEEvvEEEEvNT_6ParamsE,(.L_x_167 - _ZN7cutlass13device_kernelINS_4gemm6kernel13GemmUniversalIN4cute5tupleIJiiiiEEENS1_10collective13CollectiveMmaINS1_35MainloopSm100TmaUmmaWarpSpecializedILi5ELi2ELi4ENS5_IJNS4_1CILi2EEENSA_ILi1EEESC_EEEEENS5_IJNSA_ILi256EEENSA_ILi128EEENSA_ILi32EEEEEENS_12float_e4m3_tENS5_IJlSC_lEEESJ_SK_NS4_8TiledMMAINS4_8MMA_AtomIJNS4_10MMA_TraitsINS4_25SM100_MMA_F8F6F4_2x1SM_SSEJSJ_SJ_fSF_SG_NS4_17integral_constantINS4_4UMMA5MajorELSR_0EEESS_NSP_INSQ_7ScaleInELST_0EEESU_EEEEEENS4_6LayoutINS5_IJSC_SC_SC_EEENS5_IJNSA_ILi0EEESZ_SZ_EEEEENS5_IJNS4_10UnderscoreES12_S12_EEEEENS4_18SM100_TMA_2SM_LOADENS4_14ComposedLayoutINS4_7SwizzleILi1ELi4ELi3EEENS4_18smem_ptr_flag_bitsILi8EEENSX_INS5_IJNSA_ILi8EEESH_EEENS5_IJSH_SC_EEEEEEEvNS4_8identityES15_S1F_vS1G_EENS_8epilogue10collective18CollectiveEpilogueINS1I_23Sm100TmaWarpSpecializedILi2ELi2ELi64ELb0ELb0EEEJNS5_IJSG_SG_SH_EEENS5_IJNSX_ISG_SC_EENSX_INSA_ILi64EEESC_EEEEESJ_SK_SJ_SK_NS1I_6fusion15FusionCallbacksIS1M_NS1S_17LinearCombinationISJ_fSJ_fLNS_15FloatRoundStyleE2EEES1N_S1R_JEEENS4_5SM1004TMEM4LOAD26SM100_TMEM_LOAD_32dp32b64xENS4_13SM90_TMA_LOADENS16_INS17_ILi2ELi4ELi3EEES1A_NSX_INS5_IJS1B_S1P_EEENS5_IJS1P_SC_EEEEEEENS4_39AutoVectorizingCopyWithAssumedAlignmentILi128EEENS4_14SM90_TMA_STOREES27_S29_S29_EEEvvEEEEvNT_6ParamsE)
        .other          _ZN7cutlass13device_kernelINS_4gemm6kernel13GemmUniversalIN4cute5tupleIJiiiiEEENS1_10collective13CollectiveMmaINS1_35MainloopSm100TmaUmmaWarpSpecializedILi5ELi2ELi4ENS5_IJNS4_1CILi2EEENSA_ILi1EEESC_EEEEENS5_IJNSA_ILi256EEENSA_ILi128EEENSA_ILi32EEEEEENS_12float_e4m3_tENS5_IJlSC_lEEESJ_SK_NS4_8TiledMMAINS4_8MMA_AtomIJNS4_10MMA_TraitsINS4_25SM100_MMA_F8F6F4_2x1SM_SSEJSJ_SJ_fSF_SG_NS4_17integral_constantINS4_4UMMA5MajorELSR_0EEESS_NSP_INSQ_7ScaleInELST_0EEESU_EEEEEENS4_6LayoutINS5_IJSC_SC_SC_EEENS5_IJNSA_ILi0EEESZ_SZ_EEEEENS5_IJNS4_10UnderscoreES12_S12_EEEEENS4_18SM100_TMA_2SM_LOADENS4_14ComposedLayoutINS4_7SwizzleILi1ELi4ELi3EEENS4_18smem_ptr_flag_bitsILi8EEENSX_INS5_IJNSA_ILi8EEESH_EEENS5_IJSH_SC_EEEEEEEvNS4_8identityES15_S1F_vS1G_EENS_8epilogue10collective18CollectiveEpilogueINS1I_23Sm100TmaWarpSpecializedILi2ELi2ELi64ELb0ELb0EEEJNS5_IJSG_SG_SH_EEENS5_IJNSX_ISG_SC_EENSX_INSA_ILi64EEESC_EEEEESJ_SK_SJ_SK_NS1I_6fusion15FusionCallbacksIS1M_NS1S_17LinearCombinationISJ_fSJ_fLNS_15FloatRoundStyleE2EEES1N_S1R_JEEENS4_5SM1004TMEM4LOAD26SM100_TMEM_LOAD_32dp32b64xENS4_13SM90_TMA_LOADENS16_INS17_ILi2ELi4ELi3EEES1A_NSX_INS5_IJS1B_S1P_EEENS5_IJS1P_SC_EEEEEEENS4_39AutoVectorizingCopyWithAssumedAlignmentILi128EEENS4_14SM90_TMA_STOREES27_S29_S29_EEEvvEEEEvNT_6ParamsE,@"STO_CUDA_ENTRY STV_DEFAULT"
_ZN7cutlass13device_kernelINS_4gemm6kernel13GemmUniversalIN4cute5tupleIJiiiiEEENS1_10collective13CollectiveMmaINS1_35MainloopSm100TmaUmmaWarpSpecializedILi5ELi2ELi4ENS5_IJNS4_1CILi2EEENSA_ILi1EEESC_EEEEENS5_IJNSA_ILi256EEENSA_ILi128EEENSA_ILi32EEEEEENS_12float_e4m3_tENS5_IJlSC_lEEESJ_SK_NS4_8TiledMMAINS4_8MMA_AtomIJNS4_10MMA_TraitsINS4_25SM100_MMA_F8F6F4_2x1SM_SSEJSJ_SJ_fSF_SG_NS4_17integral_constantINS4_4UMMA5MajorELSR_0EEESS_NSP_INSQ_7ScaleInELST_0EEESU_EEEEEENS4_6LayoutINS5_IJSC_SC_SC_EEENS5_IJNSA_ILi0EEESZ_SZ_EEEEENS5_IJNS4_10UnderscoreES12_S12_EEEEENS4_18SM100_TMA_2SM_LOADENS4_14ComposedLayoutINS4_7SwizzleILi1ELi4ELi3EEENS4_18smem_ptr_flag_bitsILi8EEENSX_INS5_IJNSA_ILi8EEESH_EEENS5_IJSH_SC_EEEEEEEvNS4_8identityES15_S1F_vS1G_EENS_8epilogue10collective18CollectiveEpilogueINS1I_23Sm100TmaWarpSpecializedILi2ELi2ELi64ELb0ELb0EEEJNS5_IJSG_SG_SH_EEENS5_IJNSX_ISG_SC_EENSX_INSA_ILi64EEESC_EEEEESJ_SK_SJ_SK_NS1I_6fusion15FusionCallbacksIS1M_NS1S_17LinearCombinationISJ_fSJ_fLNS_15FloatRoundStyleE2EEES1N_S1R_JEEENS4_5SM1004TMEM4LOAD26SM100_TMEM_LOAD_32dp32b64xENS4_13SM90_TMA_LOADENS16_INS17_ILi2ELi4ELi3EEES1A_NSX_INS5_IJS1B_S1P_EEENS5_IJS1P_SC_EEEEEEENS4_39AutoVectorizingCopyWithAssumedAlignmentILi128EEENS4_14SM90_TMA_STOREES27_S29_S29_EEEvvEEEEvNT_6ParamsE:
[----:B------:R-:W1:Y:S01]  /*0000*/  LDC R1, c[0x0][0x37c] ;  /* 0x0000df00ff017b82 */ /* 0x000e620000000800 */
[----:B------:R-:W2:Y:S01]  /*0010*/  S2R R189, SR_TID.X ;  /* 0x0000000000bd7919 */ /* 0x000ea20000002100 */
[----:B------:R-:W3:Y:S06]  /*0020*/  LDCU.64 UR6, c[0x0][0x890] ;  /* 0x00011200ff0677ac */ /* 0x000eec0008000a00 */
[----:B------:R-:W4:Y:S01]  /*0030*/  S2UR UR37, SR_CgaCtaId ;  /* 0x00000000002579c3 */ /* 0x000f220000008800 */
[----:B------:R-:W-:Y:S02]  /*0040*/  PRMT R171, RZ, 0x7610, R171 ;  /* 0x00007610ffab7816 */ /* 0x000fe400000000ab */
[----:B------:R-:W-:Y:S01]  /*0050*/  ELECT P1, URZ, PT ;  /* 0x0000000000ff782f */ /* 0x000fe20003820000 */
[----:B------:R-:W1:Y:S01]  /*0060*/  LDCU.64 UR46, c[0x0][0x358] ;  /* 0x00006b00ff2e77ac */ /* 0x000e620008000a00 */
[----:B---3--:R-:W-:-:S04]  /*0070*/  UISETP.NE.U32.AND UP0, UPT, UR6, URZ, UPT ;  /* 0x000000ff0600728c */ /* 0x008fc8000bf05070 */
[----:B------:R-:W-:Y:S02]  /*0080*/  UISETP.NE.AND.EX UP0, UPT, UR7, URZ, UPT, UP0 ;  /* 0x000000ff0700728c */ /* 0x000fe4000bf05300 */
[----:B----4-:R-:W-:Y:S02]  /*0090*/  ULOP3.LUT UR5, UR37, 0x1, URZ, 0xc0, !UPT ;  /* 0x0000000125057892 */ /* 0x010fe4000f8ec0ff */
[----:B------:R-:W-:Y:S01]  /*00a0*/  ULOP3.LUT UR4, UR37, 0x1, URZ, 0x3c, !UPT ;  /* 0x0000000125047892 */ /* 0x000fe2000f8e3cff */
[----:B--2---:R-:W-:-:S05]  /*00b0*/  SHF.R.U32.HI R173, RZ, 0x5, R189 ;  /* 0x00000005ffad7819 */ /* 0x004fca00000116bd */
[----:B------:R-:W2:Y:S02]  /*00c0*/  SHFL.IDX PT, R0, R173, RZ, 0x1f ;  /* 0x00001fffad007589 */ /* 0x000ea400000e0000 */
[----:B--2---:R-:W-:Y:S01]  /*00d0*/  R2UR UR10, R0 ;  /* 0x00000000000a72ca */ /* 0x004fe200000e0000 */
[----:B-1----:R-:W-:-:S14]  /*00e0*/  BRA.U UP0, `(.L_x_0) ;  /* 0x00000001002c7547 */ /* 0x002fdc000b800000 */
[----:B------:R-:W1:Y:S02]  /*00f0*/  LDCU.64 UR8, c[0x0][0x888] ;  /* 0x00011100ff0877ac */ /* 0x000e640008000a00 */
[----:B-1----:R-:W-:-:S04]  /*0100*/  UISETP.NE.U32.AND UP0, UPT, UR8, URZ, UPT ;  /* 0x000000ff0800728c */ /* 0x002fc8000bf05070 */
[----:B------:R-:W-:-:S09]  /*0110*/  UISETP.NE.AND.EX UP0, UPT, UR9, URZ, UPT, UP0 ;  /* 0x000000ff0900728c */ /* 0x000fd2000bf05300 */
[----:B------:R-:W-:Y:S05]  /*0120*/  BRA.U !UP0, `(.L_x_1) ;  /* 0x0000000108107547 */ /* 0x000fea000b800000 */
[----:B------:R-:W1:Y:S02]  /*0130*/  LDC.64 R2, c[0x0][0x888] ;  /* 0x00022200ff027b82 */ /* 0x000e640000000a00 */
[----:B-1----:R1:W5:Y:S01]  /*0140*/  LDG.E R81, desc[UR46][R2.64] ;  /* 0x0000002e02517981 */ /* 0x002362000c1e1900 */
[----:B------:R-:W-:Y:S01]  /*0150*/  HFMA2 R171, -RZ, RZ, 0, 5.9604644775390625e-08 ;  /* 0x00000001ffab7431 */ /* 0x000fe200000001ff */
[----:B------:R-:W-:Y:S05]  /*0160*/  BRA `(.L_x_0) ;  /* 0x00000000000c7947 */ /* 0x000fea0003800000 */
.L_x_1:
[----:B------:R-:W1:Y:S01]  /*0170*/  LDCU UR8, c[0x0][0x880] ;  /* 0x00011000ff0877ac */ /* 0x000e620008000800 */
[----:B------:R-:W-:Y:S01]  /*0180*/  HFMA2 R171, -RZ, RZ, 0, 5.9604644775390625e-08 ;  /* 0x00000001ffab7431 */ /* 0x000fe200000001ff */
[----:B-1----:R-:W-:-:S07]  /*0190*/  MOV R81, UR8 ;  /* 0x0000000800517c02 */ /* 0x002fce0008000f00 */
.L_x_0:
[----:B------:R-:W2:Y:S02]  /*01a0*/  LDCU.64 UR8, c[0x0][0x8b0] ;  /* 0x00011600ff0877ac */ /* 0x000ea40008000a00 */
[----:B--2---:R-:W-:-:S04]  /*01b0*/  UISETP.NE.U32.AND UP0, UPT, UR8, URZ, UPT ;  /* 0x000000ff0800728c */ /* 0x004fc8000bf05070 */
[----:B------:R-:W-:-:S09]  /*01c0*/  UISETP.NE.AND.EX UP0, UPT, UR9, URZ, UPT, UP0 ;  /* 0x000000ff0900728c */ /* 0x000fd2000bf05300 */
[----:B------:R-:W-:Y:S05]  /*01d0*/  BRA.U UP0, `(.L_x_2) ;  /* 0x0000000100247547 */ /* 0x000fea000b800000 */
[----:B------:R-:W2:Y:S02]  /*01e0*/  LDCU.64 UR8, c[0x0][0x8a8] ;  /* 0x00011500ff0877ac */ /* 0x000ea40008000a00 */
[----:B--2---:R-:W-:-:S04]  /*01f0*/  UISETP.NE.U32.AND UP0, UPT, UR8, URZ, UPT ;  /* 0x000000ff0800728c */ /* 0x004fc8000bf05070 */
[----:B------:R-:W-:-:S09]  /*0200*/  UISETP.NE.AND.EX UP0, UPT, UR9, URZ, UPT, UP0 ;  /* 0x000000ff0900728c */ /* 0x000fd2000bf05300 */
[----:B------:R-:W-:Y:S05]  /*0210*/  BRA.U !UP0, `(.L_x_3) ;  /* 0x00000001080c7547 */ /* 0x000fea000b800000 */
[----:B------:R-:W2:Y:S02]  /*0220*/  LDC.64 R78, c[0x0][0x8a8] ;  /* 0x00022a00ff4e7b82 */ /* 0x000ea40000000a00 */
[----:B--2---:R2:W5:Y:S01]  /*0230*/  LDG.E R78, desc[UR46][R78.64] ;  /* 0x0000002e4e4e7981 */ /* 0x004562000c1e1900 */
[----:B------:R-:W-:Y:S05]  /*0240*/  BRA `(.L_x_2) ;  /* 0x0000000000087947 */ /* 0x000fea0003800000 */
.L_x_3:
[----:B------:R-:W2:Y:S02]  /*0250*/  LDCU UR8, c[0x0][0x8a0] ;  /* 0x00011400ff0877ac */ /* 0x000ea40008000800 */
[----:B--2---:R-:W-:Y:S02]  /*0260*/  MOV R78, UR8 ;  /* 0x00000008004e7c02 */ /* 0x004fe40008000f00 */
.L_x_2:
[----:B------:R-:W-:Y:S01]  /*0270*/  IMAD.U32 R0, RZ, RZ, UR10 ;  /* 0x0000000aff007e24 */ /* 0x000fe2000f8e00ff */
[----:B------:R-:W-:Y:S04]  /*0280*/  BSSY.RECONVERGENT B0, `(.L_x_4) ;  /* 0x000000c000007945 */ /* 0x000fe80003800200 */
[C---:B------:R-:W-:Y:S02]  /*0290*/  ISETP.NE.OR P2, PT, R0.reuse, 0x1, !P1 ;  /* 0x000000010000780c */ /* 0x040fe40004f45670 */
[----:B------:R-:W-:-:S11]  /*02a0*/  ISETP.NE.OR P0, PT, R0, 0x3, !P1 ;  /* 0x000000030000780c */ /* 0x000fd60004f05670 */
[----:B------:R-:W-:Y:S05]  /*02b0*/  @P2 BRA `(.L_x_5) ;  /* 0x0000000000202947 */ /* 0x000fea0003800000 */
[----:B------:R-:W3:Y:S02]  /*02c0*/  LDCU.64 UR8, c[0x0][0x348] ;  /* 0x00006900ff0877ac */ /* 0x000ee40008000a00 */
[----:B---3--:R-:W-:Y:S02]  /*02d0*/  UIADD3 UR12, UP1, UPT, UR8, 0x80, URZ ;  /* 0x00000080080c7890 */ /* 0x008fe4000ff3e0ff */
[----:B------:R-:W-:Y:S02]  /*02e0*/  UIADD3 UR8, UP0, UPT, UR8, 0x180, URZ ;  /* 0x0000018008087890 */ /* 0x000fe4000ff1e0ff */
[----:B------:R-:W-:Y:S02]  /*02f0*/  UIADD3.X UR13, UPT, UPT, URZ, UR9, URZ, UP1, !UPT ;  /* 0x00000009ff0d7290 */ /* 0x000fe40008ffe4ff */
[----:B------:R-:W-:-:S07]  /*0300*/  UIADD3.X UR9, UPT, UPT, URZ, UR9, URZ, UP0, !UPT ;  /* 0x00000009ff097290 */ /* 0x000fce00087fe4ff */
[----:B------:R3:W-:Y:S02]  /*0310*/  UTMACCTL.PF [UR12] ;  /* 0x000000000c0079b9 */ /* 0x0007e40008040000 */
[----:B------:R3:W-:Y:S02]  /*0320*/  UTMACCTL.PF [UR8] ;  /* 0x00000000080079b9 */ /* 0x0007e40008040000 */
[----:B---3--:R-:W-:Y:S01]  /*0330*/  NOP ;  /* 0x0000000000007918 */ /* 0x008fe20000000000 */
.L_x_5:
[----:B------:R-:W-:Y:S05]  /*0340*/  BSYNC.RECONVERGENT B0 ;  /* 0x0000000000007941 */ /* 0x000fea0003800200 */
.L_x_4:
[----:B------:R-:W-:Y:S04]  /*0350*/  BSSY.RECONVERGENT B0, `(.L_x_6) ;  /* 0x000000a000007945 */ /* 0x000fe80003800200 */
        /* <DEDUP_REMOVED lines=9> */
.L_x_7:
[----:B------:R-:W-:Y:S05]  /*03f0*/  BSYNC.RECONVERGENT B0 ;  /* 0x0000000000007941 */ /* 0x000fea0003800200 */
.L_x_6:
[----:B------:R-:W3:Y:S01]  /*0400*/  LDCU.64 UR8, c[0x0][0x888] ;  /* 0x00011100ff0877ac */ /* 0x000ee20008000a00 */
[----:B------:R-:W-:Y:S02]  /*0410*/  UISETP.EQ.U32.AND UP1, UPT, UR6, URZ, UPT ;  /* 0x000000ff0600728c */ /* 0x000fe4000bf22070 */
[----:B------:R-:W-:Y:S02]  /*0420*/  UPLOP3.LUT UP5, UPT, UPT, UPT, UPT, 0x80, 0x8 ;  /* 0x000000000008789c */ /* 0x000fe40003faf070 */
[----:B---3--:R-:W-:-:S04]  /*0430*/  UISETP.NE.U32.AND UP0, UPT, UR8, URZ, UPT ;  /* 0x000000ff0800728c */ /* 0x008fc8000bf05070 */
[----:B------:R-:W-:-:S04]  /*0440*/  UISETP.NE.AND.EX UP0, UPT, UR9, URZ, UPT, UP0 ;  /* 0x000000ff0900728c */ /* 0x000fc8000bf05300 */
[----:B------:R-:W-:-:S04]  /*0450*/  UISETP.EQ.OR.EX UP2, UPT, UR7, URZ, !UP0, UP1 ;  /* 0x000000ff0700728c */ /* 0x000fc8000c742710 */
[----:B------:R-:W-:-:S05]  /*0460*/  UP2UR UR50, UPR, URZ, 0x4 ;  /* 0x00000004ff327883 */ /* 0x000fca0008000000 */
[----:B------:R-:W-:Y:S07]  /*0470*/  BRA.U !UP2, `(.L_x_8) ;  /* 0x000000010a207547 */ /* 0x000fee000b800000 */
[----:B------:R-:W-:Y:S01]  /*0480*/  UISETP.NE.U32.AND UP2, UPT, UR6, URZ, UPT ;  /* 0x000000ff0600728c */ /* 0x000fe2000bf45070 */
[----:B-----5:R-:W-:Y:S01]  /*0490*/  FSETP.NEU.AND P0, PT, R81, RZ, PT ;  /* 0x000000ff5100720b */ /* 0x020fe20003f0d000 */
[----:B------:R-:W-:Y:S02]  /*04a0*/  USEL UR6, URZ, 0xffffffff, UP0 ;  /* 0xffffffffff067887 */ /* 0x000fe40008000000 */
[----:B------:R-:W-:-:S10]  /*04b0*/  UISETP.NE.AND.EX UP2, UPT, UR7, URZ, UPT, UP2 ;  /* 0x000000ff0700728c */ /* 0x000fd4000bf45320 */
[----:B------:R-:W-:Y:S01]  /*04c0*/  VOTEU.ANY UP1, P0 ;  /* 0x0000000000ff7886 */ /* 0x000fe20000020100 */
[----:B------:R-:W-:-:S04]  /*04d0*/  @!UP2 USEL UR6, URZ, 0xffffffff, UP1 ;  /* 0xffffffffff06a887 */ /* 0x000fc80008800000 */
[----:B------:R-:W-:-:S04]  /*04e0*/  ULOP3.LUT UR6, UR6, 0x1, URZ, 0xc0, !UPT ;  /* 0x0000000106067892 */ /* 0x000fc8000f8ec0ff */
[----:B------:R-:W-:-:S11]  /*04f0*/  UISETP.NE.U32.AND UP5, UPT, UR6, 0x1, UPT ;  /* 0x000000010600788c */ /* 0x000fd6000bfa5070 */
.L_x_8:
[----:B------:R-:W3:Y:S01]  /*0500*/  SHFL.IDX PT, R0, R173, RZ, 0x1f ;  /* 0x00001fffad007589 */ /* 0x000ee200000e0000 */
[----:B------:R-:W-:-:S04]  /*0510*/  UISETP.NE.AND UP1, UPT, UR10, 0x2, UPT ;  /* 0x000000020a00788c */ /* 0x000fc8000bf25270 */
[----:B------:R-:W-:Y:S02]  /*0520*/  UISETP.EQ.AND UP2, UPT, UR5, URZ, !UP1 ;  /* 0x000000ff0500728c */ /* 0x000fe4000cf42270 */
[----:B------:R-:W-:-:S04]  /*0530*/  USEL UR7, URZ, 0x1, UP1 ;  /* 0x00000001ff077887 */ /* 0x000fc80008800000 */
[----:B------:R-:W-:Y:S02]  /*0540*/  PLOP3.LUT P5, PT, P1, PT, UP2, 0x80, 0x8 ;  /* 0x000000000008781c */ /* 0x000fe40000faf028 */
[----:B---3--:R-:W-:-:S13]  /*0550*/  ISETP.NE.AND P0, PT, R0, RZ, PT ;  /* 0x000000ff0000720c */ /* 0x008fda0003f05270 */
[----:B------:R-:W-:Y:S05]  /*0560*/  @P0 BRA `(.L_x_9) ;  /* 0x00000000004c0947 */ /* 0x000fea0003800000 */
[----:B------:R-:W-:Y:S01]  /*0570*/  UMOV UR8, 0x400 ;  /* 0x0000040000087882 */ /* 0x000fe20000000000 */
[----:B------:R-:W-:Y:S01]  /*0580*/  UMOV UR6, 0x1 ;  /* 0x0000000100067882 */ /* 0x000fe20000000000 */
[----:B------:R-:W-:Y:S02]  /*0590*/  ULEA UR8, UR37, UR8, 0x18 ;  /* 0x0000000825087291 */ /* 0x000fe4000f8ec0ff */
[----:B------:R-:W-:-:S04]  /*05a0*/  UIADD3 UR12, UPT, UPT, -UR6, 0x100000, URZ ;  /* 0x00100000060c7890 */ /* 0x000fc8000fffe1ff */
[----:B------:R-:W-:Y:S02]  /*05b0*/  USHF.L.U32 UR13, UR12, 0xb, URZ ;  /* 0x0000000b0c0d7899 */ /* 0x000fe400080006ff */
[----:B------:R-:W-:Y:S01]  /*05c0*/  USHF.L.U32 UR12, UR12, 0x1, URZ ;  /* 0x000000010c0c7899 */ /* 0x000fe200080006ff */
[----:B------:R-:W-:Y:S01]  /*05d0*/  ELECT P0, URZ, PT ;  /* 0x0000000000ff782f */ /* 0x000fe20003800000 */
[----:B------:R-:W3:Y:S10]  /*05e0*/  FENCE.VIEW.ASYNC.S ;  /* 0x00000000000073c6 */ /* 0x000ef40000000000 */
[----:B---3--:R3:W4:Y:S01]  /*05f0*/  SYNCS.EXCH.64 URZ, [UR8], UR12 ;  /* 0x0000000c08ff75b2 */ /* 0x0087220008000100 */
[----:B------:R3:W1:Y:S01]  /*0600*/  SYNCS.EXCH.64 URZ, [UR8+0x28], UR12 ;  /* 0x0000280c08ff75b2 */ /* 0x0006620008000100 */
        /* <DEDUP_REMOVED lines=8> */
[----:B------:R-:W-:Y:S01]  /*0690*/  NOP ;  /* 0x0000000000007918 */ /* 0x000fe20000000000 */
.L_x_9:
[----:B------:R-:W2:Y:S01]  /*06a0*/  SHFL.IDX PT, R0, R173, RZ, 0x1f ;  /* 0x00001fffad007589 */ /* 0x000ea200000e0000 */
[----:B------:R-:W-:Y:S01]  /*06b0*/  NOP ;  /* 0x0000000000007918 */ /* 0x000fe20000000000 */
[----:B--2---:R-:W-:-:S13]  /*06c0*/  ISETP.NE.AND P0, PT, R0, 0x1, PT ;  /* 0x000000010000780c */ /* 0x004fda0003f05270 */
[----:B------:R-:W-:Y:S05]  /*06d0*/  @P0 BRA `(.L_x_10) ;  /* 0x0000000000440947 */ /* 0x000fea0003800000 */
[----:B------:R-:W-:Y:S01]  /*06e0*/  UMOV UR9, 0x400 ;  /* 0x0000040000097882 */ /* 0x000fe20000000000 */
[----:B---3--:R-:W-:Y:S01]  /*06f0*/  UMOV UR8, 0x20 ;  /* 0x0000002000087882 */ /* 0x008fe20000000000 */
[----:B------:R-:W-:Y:S01]  /*0700*/  UMOV UR6, 0x80 ;  /* 0x0000008000067882 */ /* 0x000fe20000000000 */
[----:B------:R-:W-:Y:S02]  /*0710*/  ULEA UR9, UR37, UR9, 0x18 ;  /* 0x0000000925097291 */ /* 0x000fe4000f8ec0ff */
[----:B------:R-:W-:-:S04]  /*0720*/  UIADD3 UR12, UPT, UPT, -UR8, 0x100000, URZ ;  /* 0x00100000080c7890 */ /* 0x000fc8000fffe1ff */
[----:B------:R-:W-:Y:S02]  /*0730*/  USHF.L.U32 UR13, UR12, 0xb, URZ ;  /* 0x0000000b0c0d7899 */ /* 0x000fe400080006ff */
[----:B------:R-:W-:Y:S02]  /*0740*/  USHF.L.U32 UR12, UR12, 0x1, URZ ;  /* 0x000000010c0c7899 */ /* 0x000fe400080006ff */
[----:B------:R-:W-:-:S04]  /*0750*/  UIADD3 UR14, UPT, UPT, -UR6, 0x100000, URZ ;  /* 0x00100000060e7890 */ /* 0x000fc8000fffe1ff */
[----:B------:R-:W-:Y:S02]  /*0760*/  USHF.L.U32 UR15, UR14, 0xb, URZ ;  /* 0x0000000b0e0f7899 */ /* 0x000fe400080006ff */
[----:B------:R-:W-:Y:S01]  /*0770*/  USHF.L.U32 UR14, UR14, 0x1, URZ ;  /* 0x000000010e0e7899 */ /* 0x000fe200080006ff */
[----:B------:R-:W-:Y:S01]  /*0780*/  ELECT P0, URZ, PT ;  /* 0x0000000000ff782f */ /* 0x000fe20003800000 */
[----:B------:R-:W2:Y:S02]  /*0790*/  FENCE.VIEW.ASYNC.S ;  /* 0x00000000000073c6 */ /* 0x000ea40000000000 */
[----:B--2---:R2:W3:Y:S08]  /*07a0*/  SYNCS.EXCH.64 URZ, [UR9+0x50], UR12 ;  /* 0x0000500c09ff75b2 */ /* 0x0044f00008000100 */
[----:B------:R2:W1:Y:S01]  /*07b0*/  SYNCS.EXCH.64 URZ, [UR9+0x60], UR14 ;  /* 0x0000600e09ff75b2 */ /* 0x0004620008000100 */
[----:B------:R2:W1:Y:S01]  /*07c0*/  SYNCS.EXCH.64 URZ, [UR9+0x58], UR12 ;  /* 0x0000580c09ff75b2 */ /* 0x0004620008000100 */
[----:B------:R2:W1:Y:S01]  /*07d0*/  SYNCS.EXCH.64 URZ, [UR9+0x68], UR14 ;  /* 0x0000680e09ff75b2 */ /* 0x0004620008000100 */
[----:B------:R-:W-:Y:S01]  /*07e0*/  NOP ;  /* 0x0000000000007918 */ /* 0x000fe20000000000 */
.L_x_10:
[----:B------:R-:W4:Y:S01]  /*07f0*/  SHFL.IDX PT, R0, R173, RZ, 0x1f ;  /* 0x00001fffad007589 */ /* 0x000f2200000e0000 */
[----:B------:R-:W-:Y:S01]  /*0800*/  NOP ;  /* 0x0000000000007918 */ /* 0x000fe20000000000 */
[----:B----4-:R-:W-:-:S13]  /*0810*/  ISETP.NE.AND P0, PT, R0, 0x3, PT ;  /* 0x000000030000780c */ /* 0x010fda0003f05270 */
[----:B------:R-:W-:Y:S05]  /*0820*/  @P0 BRA `(.L_x_11) ;  /* 0x00000000002c0947 */ /* 0x000fea0003800000 */
[----:B---3--:R-:W-:Y:S01]  /*0830*/  UMOV UR8, 0x400 ;  /* 0x0000040000087882 */ /* 0x008fe20000000000 */
[----:B------:R-:W-:Y:S01]  /*0840*/  UMOV UR6, 0x20 ;  /* 0x0000002000067882 */ /* 0x000fe20000000000 */
[----:B------:R-:W-:Y:S02]  /*0850*/  ULEA UR8, UR37, UR8, 0x18 ;  /* 0x0000000825087291 */ /* 0x000fe4000f8ec0ff */
[----:B--2---:R-:W-:-:S04]  /*0860*/  UIADD3 UR12, UPT, UPT, -UR6, 0x100000, URZ ;  /* 0x00100000060c7890 */ /* 0x004fc8000fffe1ff */
[----:B------:R-:W-:Y:S02]  /*0870*/  USHF.L.U32 UR13, UR12, 0xb, URZ ;  /* 0x0000000b0c0d7899 */ /* 0x000fe400080006ff */
[----:B------:R-:W-:Y:S01]  /*0880*/  USHF.L.U32 UR12, UR12, 0x1, URZ ;  /* 0x000000010c0c7899 */ /* 0x000fe200080006ff */
[----:B------:R-:W-:Y:S01]  /*0890*/  ELECT P0, URZ, PT ;  /* 0x0000000000ff782f */ /* 0x000fe20003800000 */
[----:B------:R-:W2:Y:S10]  /*08a0*/  FENCE.VIEW.ASYNC.S ;  /* 0x00000000000073c6 */ /* 0x000eb40000000000 */
[----:B--2---:R4:W2:Y:S01]  /*08b0*/  SYNCS.EXCH.64 URZ, [UR8+0x70], UR12 ;  /* 0x0000700c08ff75b2 */ /* 0x0048a20008000100 */
[----:B------:R4:W3:Y:S02]  /*08c0*/  SYNCS.EXCH.64 URZ, [UR8+0x78], UR12 ;  /* 0x0000780c08ff75b2 */ /* 0x0008e40008000100 */
[----:B----4-:R-:W-:Y:S01]  /*08d0*/  NOP ;  /* 0x0000000000007918 */ /* 0x010fe20000000000 */
.L_x_11:
[----:B------:R-:W4:Y:S01]  /*08e0*/  SHFL.IDX PT, R0, R173, RZ, 0x1f ;  /* 0x00001fffad007589 */ /* 0x000f2200000e0000 */
[----:B------:R-:W-:Y:S01]  /*08f0*/  NOP ;  /* 0x0000000000007918 */ /* 0x000fe20000000000 */
[----:B----4-:R-:W-:-:S13]  /*0900*/  ISETP.NE.AND P0, PT, R0, 0x4, PT ;  /* 0x000000040000780c */ /* 0x010fda0003f05270 */
[----:B------:R-:W-:Y:S05]  /*0910*/  @P0 BRA `(.L_x_12) ;  /* 0x0000000000480947 */ /* 0x000fea0003800000 */
[----:B--2---:R-:W-:Y:S01]  /*0920*/  UMOV UR9, 0x1e0 ;  /* 0x000001e000097882 */ /* 0x004fe20000000000 */
[----:B---3--:R-:W-:Y:S01]  /*0930*/  UMOV UR8, 0x400 ;  /* 0x0000040000087882 */ /* 0x008fe20000000000 */
[----:B------:R-:W-:Y:S01]  /*0940*/  USEL UR9, UR9, 0x1a0, UP5 ;  /* 0x000001a009097887 */ /* 0x000fe2000a800000 */
        /* <DEDUP_REMOVED lines=10> */
[----:B--2---:R4:W2:Y:S08]  /*09f0*/  SYNCS.EXCH.64 URZ, [UR8+0x80], UR12 ;  /* 0x0000800c08ff75b2 */ /* 0x0048b00008000100 */
[----:B------:R4:W3:Y:S01]  /*0a00*/  SYNCS.EXCH.64 URZ, [UR8+0x90], UR14 ;  /* 0x0000900e08ff75b2 */ /* 0x0008e20008000100 */
[----:B------:R4:W1:Y:S01]  /*0a10*/  SYNCS.EXCH.64 URZ, [UR8+0x88], UR12 ;  /* 0x0000880c08ff75b2 */ /* 0x0008620008000100 */
[----:B------:R4:W1:Y:S02]  /*0a20*/  SYNCS.EXCH.64 URZ, [UR8+0x98], UR14 ;  /* 0x0000980e08ff75b2 */ /* 0x0008640008000100 */
[----:B----4-:R-:W-:Y:S01]  /*0a30*/  NOP ;  /* 0x0000000000007918 */ /* 0x010fe20000000000 */
.L_x_12:
[----:B------:R-:W4:Y:S01]  /*0a40*/  SHFL.IDX PT, R0, R173, RZ, 0x1f ;  /* 0x00001fffad007589 */ /* 0x000f2200000e0000 */
[----:B------:R-:W-:Y:S01]  /*0a50*/  NOP ;  /* 0x0000000000007918 */ /* 0x000fe20000000000 */
[----:B----4-:R-:W-:-:S13]  /*0a60*/  ISETP.NE.AND P0, PT, R0, 0x5, PT ;  /* 0x000000050000780c */ /* 0x010fda0003f05270 */
[----:B------:R-:W-:Y:S05]  /*0a70*/  @P0 BRA `(.L_x_13) ;  /* 0x0000000000540947 */ /* 0x000fea0003800000 */
[----:B--2---:R-:W-:Y:S01]  /*0a80*/  UMOV UR9, 0x400 ;  /* 0x0000040000097882 */ /* 0x004fe20000000000 */
        /* <DEDUP_REMOVED lines=14> */
[----:B------:R4:W1:Y:S01]  /*0b70*/  SYNCS.EXCH.64 URZ, [UR9+0xc8], UR14 ;  /* 0x0000c80e09ff75b2 */ /* 0x0008620008000100 */
[----:B------:R4:W1:Y:S01]  /*0b80*/  SYNCS.EXCH.64 URZ, [UR9+0xb0], UR12 ;  /* 0x0000b00c09ff75b2 */ /* 0x0008620008000100 */
[----:B------:R4:W1:Y:S01]  /*0b90*/  SYNCS.EXCH.64 URZ, [UR9+0xd0], UR14 ;  /* 0x0000d00e09ff75b2 */ /* 0x0008620008000100 */
[----:B------:R4:W1:Y:S01]  /*0ba0*/  SYNCS.EXCH.64 URZ, [UR9+0xb8], UR12 ;  /* 0x0000b80c09ff75b2 */ /* 0x0008620008000100 */
[----:B------:R4:W1:Y:S02]  /*0bb0*/  SYNCS.EXCH.64 URZ, [UR9+0xd8], UR14 ;  /* 0x0000d80e09ff75b2 */ /* 0x0008640008000100 */
[----:B----4-:R-:W-:Y:S01]  /*0bc0*/  NOP ;  /* 0x0000000000007918 */ /* 0x010fe20000000000 */
.L_x_13:
[----:B------:R-:W4:Y:S01]  /*0bd0*/  SHFL.IDX PT, R0, R173, RZ, 0x1f ;  /* 0x00001fffad007589 */ /* 0x000f2200000e0000 */
[----:B------:R-:W-:Y:S01]  /*0be0*/  ISETP.NE.OR P1, PT, RZ, UR10, !P1 ;  /* 0x0000000aff007c0c */ /* 0x000fe2000cf25670 */
        /* <DEDUP_REMOVED lines=12> */
[----:B------:R4:W3:Y:S01]  /*0cb0*/  SYNCS.EXCH.64 URZ, [UR8+0xf0], UR12 ;  /* 0x0000f00c08ff75b2 */ /* 0x0008e20008000100 */
[----:B------:R4:W1:Y:S01]  /*0cc0*/  SYNCS.EXCH.64 URZ, [UR8+0xe8], UR12 ;  /* 0x0000e80c08ff75b2 */ /* 0x0008620008000100 */
[----:B------:R4:W1:Y:S02]  /*0cd0*/  SYNCS.EXCH.64 URZ, [UR8+0xf8], UR12 ;  /* 0x0000f80c08ff75b2 */ /* 0x0008640008000100 */
[----:B----4-:R-:W-:Y:S01]  /*0ce0*/  NOP ;  /* 0x0000000000007918 */ /* 0x010fe20000000000 */
.L_x_14:
[----:B------:R-:W-:Y:S01]  /*0cf0*/  VOTEU.ALL UP1, P1 ;  /* 0x0000000000ff7886 */ /* 0x000fe20000820000 */
[----:B---3--:R-:W3:Y:S01]  /*0d00*/  LDCU UR8, c[0x0][0x36c] ;  /* 0x00006d80ff0877ac */ /* 0x008ee20008000800 */
[----:B------:R-:W-:Y:S01]  /*0d10*/  NOP ;  /* 0x0000000000007918 */ /* 0x000fe20000000000 */
[----:B------:R-:W-:Y:S01]  /*0d20*/  LOP3.LUT R10, R189, 0x1f, RZ, 0xc0, !PT ;  /* 0x0000001fbd0a7812 */ /* 0x000fe200078ec0ff */
[----:B--2---:R-:W-:Y:S01]  /*0d30*/  UMOV UR12, 0x20 ;  /* 0x00000020000c7882 */ /* 0x004fe20000000000 */
[----:B------:R-:W-:Y:S01]  /*0d40*/  @!UP1 UMOV UR6, 0x400 ;  /* 0x0000040000069882 */ /* 0x000fe20000000000 */
[----:B------:R-:W-:-:S04]  /*0d50*/  @!UP1 UIADD3 UR12, UPT, UPT, -UR12, 0x100000, URZ ;  /* 0x001000000c0c9890 */ /* 0x000fc8000fffe1ff */
[----:B------:R-:W-:Y:S02]  /*0d60*/  @!UP1 USHF.L.U32 UR13, UR12, 0xb, URZ ;  /* 0x0000000b0c0d9899 */ /* 0x000fe400080006ff */
[----:B------:R-:W-:Y:S02]  /*0d70*/  @!UP1 USHF.L.U32 UR12, UR12, 0x1, URZ ;  /* 0x000000010c0c9899 */ /* 0x000fe400080006ff */
[----:B------:R-:W-:Y:S01]  /*0d80*/  @!UP1 ULEA UR6, UR37, UR6, 0x18 ;  /* 0x0000000625069291 */ /* 0x000fe2000f8ec0ff */
[----:B------:R-:W-:Y:S01]  /*0d90*/  VOTEU.ALL UP1, P1 ;  /* 0x0000000000ff7886 */ /* 0x000fe20000820000 */
[----:B------:R-:W-:Y:S01]  /*0da0*/  UISETP.NE.AND UP4, UPT, UR10, URZ, UPT ;  /* 0x000000ff0a00728c */ /* 0x000fe2000bf85270 */
[----:B------:R-:W2:Y:S09]  /*0db0*/  FENCE.VIEW.ASYNC.S ;  /* 0x00000000000073c6 */ /* 0x000eb20000000000 */
[----:B--2---:R2:W4:Y:S01]  /*0dc0*/  @!UP1 SYNCS.EXCH.64 URZ, [UR6+0x100], UR12 ;  /* 0x0001000c06ff95b2 */ /* 0x0045220008000100 */
[----:B---3--:R-:W-:-:S09]  /*0dd0*/  UISETP.EQ.U32.AND UP1, UPT, UR8, 0x1, UPT ;  /* 0x000000010800788c */ /* 0x008fd2000bf22070 */
[----:B------:R-:W-:Y:S05]  /*0de0*/  BRA.U !UP1, `(.L_x_15) ;  /* 0x0000000109087547 */ /* 0x000fea000b800000 */
[----:B-1--4-:R-:W-:Y:S01]  /*0df0*/  UCGABAR_ARV ;  /* 0x00000000000079c7 */ /* 0x012fe20008000000 */
[----:B------:R-:W-:Y:S05]  /*0e00*/  BRA `(.L_x_16) ;  /* 0x0000000000047947 */ /* 0x000fea0003800000 */
.L_x_15:
[----:B-1--4-:R-:W-:Y:S01]  /*0e10*/  NOP ;  /* 0x0000000000007918 */ /* 0x012fe20000000000 */
.L_x_16:
[----:B------:R-:W1:Y:S01]  /*0e20*/  S2R R20, SR_CTAID.Y ;  /* 0x0000000000147919 */ /* 0x000e620000002600 */
[----:B------:R-:W-:-:S05]  /*0e30*/  CS2R.32 R170, SR_CgaSize ;  /* 0x0000000000aa7805 */ /* 0x000fca0000008a00 */
[----:B------:R-:W-:-:S05]  /*0e40*/  IMAD R170, R170, -0xa0, RZ ;  /* 0xffffff60aaaa7824 */ /* 0x000fca00078e02ff */
[----:B--2---:R-:W-:-:S14]  /*0e50*/  R2UR UR6, R170 ;  /* 0x00000000aa0672ca */ /* 0x004fdc00000e0000 */
[----:B------:R-:W2:Y:S01]  /*0e60*/  LDCU UR6, c[0x0][UR6+0x2b4] ;  /* 0x00005680060677ac */ /* 0x000ea20008000800 */
[----:B------:R-:W-:-:S05]  /*0e70*/  CS2R.32 R0, SR_CgaSize ;  /* 0x0000000000007805 */ /* 0x000fca0000008a00 */
[----:B------:R-:W-:-:S06]  /*0e80*/  IMAD R0, R0, -0xa0, RZ ;  /* 0xffffff6000007824 */ /* 0x000fcc00078e02ff */
[----:B------:R-:W3:Y:S01]  /*0e90*/  LDC R0, c[0x0][R0+0x2a4] ;  /* 0x0000a90000007b82 */ /* 0x000ee20000000800 */
[----:B------:R-:W-:Y:S01]  /*0ea0*/  PRMT R8, RZ, 0x7610, R8 ;  /* 0x00007610ff087816 */ /* 0x000fe20000000008 */
[----:B------:R-:W4:Y:S01]  /*0eb0*/  S2R R11, SR_CTAID.X ;  /* 0x00000000000b7919 */ /* 0x000f220000002500 */
[----:B------:R-:W-:-:S05]  /*0ec0*/  CS2R.32 R170, SR_CgaSize ;  /* 0x0000000000aa7805 */ /* 0x000fca0000008a00 */
[----:B------:R-:W-:-:S05]  /*0ed0*/  IMAD R170, R170, -0xa0, RZ ;  /* 0xffffff60aaaa7824 */ /* 0x000fca00078e02ff */
[----:B------:R-:W-:-:S14]  /*0ee0*/  R2UR UR8, R170 ;  /* 0x00000000aa0872ca */ /* 0x000fdc00000e0000 */
[----:B------:R-:W3:Y:S01]  /*0ef0*/  LDCU UR8, c[0x0][UR8+0x2b0] ;  /* 0x00005600080877ac */ /* 0x000ee20008000800 */
[----:B------:R-:W-:Y:S01]  /*0f00*/  UISETP.NE.AND UP2, UPT, UR10, 0x2, UPT ;  /* 0x000000020a00788c */ /* 0x000fe2000bf45270 */
[----:B------:R-:W2:Y:S01]  /*0f10*/  LDC R9, c[0x0][0xb24] ;  /* 0x0002c900ff097b82 */ /* 0x000ea20000000800 */
[----:B------:R-:W-:-:S05]  /*0f20*/  CS2R.32 R2, SR_CgaSize ;  /* 0x0000000000027805 */ /* 0x000fca0000008a00 */
[----:B------:R-:W-:-:S06]  /*0f30*/  IMAD R2, R2, -0xa0, RZ ;  /* 0xffffff6002027824 */ /* 0x000fcc00078e02ff */
[----:B------:R-:W3:Y:S08]  /*0f40*/  LDC R2, c[0x0][R2+0x2a0] ;  /* 0x0000a80002027b82 */ /* 0x000ef00000000800 */
[----:B------:R-:W3:Y:S01]  /*0f50*/  LDC R72, c[0x0][0xb24] ;  /* 0x0002c900ff487b82 */ /* 0x000ee20000000800 */
[----:B-1----:R-:W-:-:S07]  /*0f60*/  I2FP.F32.U32 R3, R20 ;  /* 0x0000001400037245 */ /* 0x002fce0000201000 */
[----:B------:R-:W1:Y:S01]  /*0f70*/  S2UR UR36, SR_CTAID.Z ;  /* 0x00000000002479c3 */ /* 0x000e620000002700 */
[----:B--2---:R-:W-:Y:S01]  /*0f80*/  ISETP.GE.AND P0, PT, R9, 0x1, PT ;  /* 0x000000010900780c */ /* 0x004fe20003f06270 */
[----:B----4-:R-:W-:Y:S01]  /*0f90*/  IMAD.MOV.U32 R21, RZ, RZ, R11 ;  /* 0x000000ffff157224 */ /* 0x010fe200078e000b */
[----:B------:R-:W-:Y:S01]  /*0fa0*/  I2FP.F32.U32 R4, R11 ;  /* 0x0000000b00047245 */ /* 0x000fe20000201000 */
[----:B------:R-:W-:Y:S01]  /*0fb0*/  FMUL R3, R3, UR6 ;  /* 0x0000000603037c20 */ /* 0x000fe20008400000 */
[----:B------:R-:W2:Y:S03]  /*0fc0*/  LDCU UR6, c[0x0][0xb30] ;  /* 0x00016600ff0677ac */ /* 0x000ea60008000800 */
[----:B---3--:R-:W-:Y:S01]  /*0fd0*/  FMUL R4, R4, UR8 ;  /* 0x0000000804047c20 */ /* 0x008fe20008400000 */
[----:B------:R-:W3:Y:S08]  /*0fe0*/  F2I.U32.TRUNC.NTZ R147, R3 ;  /* 0x0000000300937305 */ /* 0x000ef0000020f000 */
[----:B------:R-:W4:Y:S01]  /*0ff0*/  F2I.U32.TRUNC.NTZ R170, R4 ;  /* 0x0000000400aa7305 */ /* 0x000f22000020f000 */
[----:B--2---:R-:W-:Y:S01]  /*1000*/  UISETP.NE.AND UP3, UPT, UR6, 0x1, UPT ;  /* 0x000000010600788c */ /* 0x004fe2000bf65270 */
[----:B---3--:R-:W-:-:S05]  /*1010*/  IADD3 R147, PT, PT, -R147, RZ, RZ ;  /* 0x000000ff93937210 */ /* 0x008fca0007ffe1ff */
[----:B------:R-:W-:Y:S01]  /*1020*/  IMAD R147, R0, R147, R20 ;  /* 0x0000009300937224 */ /* 0x000fe200078e0214 */
[----:B------:R-:W-:Y:S01]  /*1030*/  PRMT R0, RZ, 0x7610, R0 ;  /* 0x00007610ff007816 */ /* 0x000fe20000000000 */
[----:B----4-:R-:W-:-:S04]  /*1040*/  IMAD.MOV R170, RZ, RZ, -R170 ;  /* 0x000000ffffaa7224 */ /* 0x010fc800078e0aaa */
[----:B------:R-:W-:Y:S01]  /*1050*/  IMAD R170, R2, R170, R11 ;  /* 0x000000aa02aa7224 */ /* 0x000fe200078e020b */
[----:B-1----:R-:W-:Y:S06]  /*1060*/  BRA.U UP4, `(.L_x_17) ;  /* 0x0000000104247547 */ /* 0x002fec000b800000 */
[----:B------:R-:W-:Y:S01]  /*1070*/  ISETP.NE.AND P1, PT, R147, RZ, PT ;  /* 0x000000ff9300720c */ /* 0x000fe20003f25270 */
[----:B------:R-:W-:Y:S01]  /*1080*/  IMAD.MOV.U32 R0, RZ, RZ, 0x3 ;  /* 0x00000003ff007424 */ /* 0x000fe200078e00ff */
[C---:B------:R-:W-:Y:S02]  /*1090*/  LOP3.LUT R3, R170.reuse, 0xfffffffe, RZ, 0xc0, !PT ;  /* 0xfffffffeaa037812 */ /* 0x040fe400078ec0ff */
[----:B------:R-:W-:Y:S02]  /*10a0*/  ISETP.LT.U32.OR P1, PT, R170, 0x2, !P1 ;  /* 0x00000002aa00780c */ /* 0x000fe40004f21470 */
[----:B------:R-:W-:Y:S02]  /*10b0*/  SHF.L.U32 R0, R0, R3, RZ ;  /* 0x0000000300007219 */ /* 0x000fe400000006ff */
[----:B------:R-:W-:Y:S02]  /*10c0*/  SEL R5, RZ, 0x1, !P1 ;  /* 0x00000001ff057807 */ /* 0x000fe40004800000 */
[----:B------:R-:W-:-:S05]  /*10d0*/  SEL R2, RZ, 0x2, !P1 ;  /* 0x00000002ff027807 */ /* 0x000fca0004800000 */
[----:B------:R-:W-:-:S05]  /*10e0*/  IMAD.IADD R2, R5, 0x1, R2 ;  /* 0x0000000105027824 */ /* 0x000fca00078e0202 */
[----:B------:R-:W-:Y:S02]  /*10f0*/  PRMT R8, R2, 0x7610, R8 ;  /* 0x0000761002087816 */ /* 0x000fe40000000008 */
.L_x_17:
[----:B------:R-:W-:Y:S05]  /*1100*/  @!P0 BRA `(.L_x_18) ;  /* 0x0000000000b88947 */ /* 0x000fea0003800000 */
[----:B------:R-:W1:Y:S01]  /*1110*/  LDC.64 R4, c[0x0][0xb18] ;  /* 0x0002c600ff047b82 */ /* 0x000e620000000a00 */
[----:B------:R-:W-:-:S07]  /*1120*/  ISETP.NE.AND P0, PT, R9, 0x1, PT ;  /* 0x000000010900780c */ /* 0x000fce0003f05270 */
[----:B------:R-:W2:Y:S08]  /*1130*/  LDC R14, c[0x0][0xb0c] ;  /* 0x0002c300ff0e7b82 */ /* 0x000eb00000000800 */
[----:B------:R-:W3:Y:S08]  /*1140*/  LDC R13, c[0x0][0x370] ;  /* 0x0000dc00ff0d7b82 */ /* 0x000ef00000000800 */
[----:B------:R-:W4:Y:S01]  /*1150*/  LDC R16, c[0x0][0x374] ;  /* 0x0000dd00ff107b82 */ /* 0x000f220000000800 */
[----:B-1----:R-:W-:-:S07]  /*1160*/  ISETP.NE.AND P1, PT, R4, 0x1, PT ;  /* 0x000000010400780c */ /* 0x002fce0003f25270 */
[----:B------:R-:W3:Y:S01]  /*1170*/  LDC.64 R6, c[0x0][0xb10] ;  /* 0x0002c400ff067b82 */ /* 0x000ee20000000a00 */
[----:B--2---:R-:W-:-:S07]  /*1180*/  ISETP.NE.AND P2, PT, R14, 0x1, PT ;  /* 0x000000010e00780c */ /* 0x004fce0003f45270 */
[----:B------:R-:W1:Y:S08]  /*1190*/  LDC R12, c[0x0][0xb20] ;  /* 0x0002c800ff0c7b82 */ /* 0x000e700000000800 */
[----:B------:R-:W2:Y:S01]  /*11a0*/  LDC.64 R2, c[0x0][0xb28] ;  /* 0x0002ca00ff027b82 */ /* 0x000ea20000000a00 */
[----:B----4-:R-:W-:-:S04]  /*11b0*/  IMAD.HI.U32 R15, R16, R5, RZ ;  /* 0x00000005100f7227 */ /* 0x010fc800078e00ff */
[----:B------:R-:W-:-:S04]  /*11c0*/  IMAD.HI.U32 R5, R20, R5, RZ ;  /* 0x0000000514057227 */ /* 0x000fc800078e00ff */
[----:B---3--:R-:W-:-:S04]  /*11d0*/  IMAD.HI.U32 R18, R13, R6, RZ ;  /* 0x000000060d127227 */ /* 0x008fc800078e00ff */
[C---:B------:R-:W-:Y:S01]  /*11e0*/  IMAD.HI.U32 R22, R11.reuse, R6, RZ ;  /* 0x000000060b167227 */ /* 0x040fe200078e00ff */
[-C--:B------:R-:W-:Y:S02]  /*11f0*/  @P2 SHF.R.U32.HI R13, RZ, R7.reuse, R18 ;  /* 0x00000007ff0d2219 */ /* 0x080fe40000011612 */
[-C--:B-1----:R-:W-:Y:S02]  /*1200*/  @P1 SHF.R.U32.HI R16, RZ, R12.reuse, R15 ;  /* 0x0000000cff101219 */ /* 0x082fe4000001160f */
[----:B------:R-:W-:Y:S02]  /*1210*/  SHF.R.U32.HI R5, RZ, R12, R5 ;  /* 0x0000000cff057219 */ /* 0x000fe40000011605 */
[----:B------:R-:W-:Y:S02]  /*1220*/  SHF.R.U32.HI R22, RZ, R7, R22 ;  /* 0x00000007ff167219 */ /* 0x000fe40000011616 */
[----:B------:R-:W-:Y:S01]  /*1230*/  SEL R5, R20, R5, !P1 ;  /* 0x0000000514057207 */ /* 0x000fe20004800000 */
[----:B--2---:R-:W-:Y:S01]  /*1240*/  IMAD.HI.U32 R18, R16, R2, RZ ;  /* 0x0000000210127227 */ /* 0x004fe200078e00ff */
[----:B------:R-:W-:-:S02]  /*1250*/  SEL R21, R11, R22, !P2 ;  /* 0x000000160b157207 */ /* 0x000fc40005000000 */
[----:B------:R-:W-:Y:S01]  /*1260*/  IADD3 R7, PT, PT, -R5, RZ, RZ ;  /* 0x000000ff05077210 */ /* 0x000fe20007ffe1ff */
[----:B------:R-:W-:Y:S01]  /*1270*/  IMAD.HI.U32 R6, R13, R2, RZ ;  /* 0x000000020d067227 */ /* 0x000fe200078e00ff */
[----:B------:R-:W-:-:S03]  /*1280*/  @P0 SHF.R.U32.HI R16, RZ, R3, R18 ;  /* 0x00000003ff100219 */ /* 0x000fc60000011612 */
[----:B------:R-:W-:Y:S01]  /*1290*/  IMAD R7, R4, R7, R20 ;  /* 0x0000000704077224 */ /* 0x000fe200078e0214 */
[----:B------:R-:W-:Y:S01]  /*12a0*/  @P0 SHF.R.U32.HI R13, RZ, R3, R6 ;  /* 0x00000003ff0d0219 */ /* 0x000fe20000011606 */
[----:B------:R-:W-:-:S04]  /*12b0*/  IMAD R16, R16, R9, RZ ;  /* 0x0000000910107224 */ /* 0x000fc800078e02ff */
[----:B------:R-:W-:Y:S01]  /*12c0*/  IMAD R6, R13, R9, RZ ;  /* 0x000000090d067224 */ /* 0x000fe200078e02ff */
[----:B------:R-:W-:-:S04]  /*12d0*/  ISETP.GE.AND P1, PT, R5, R16, PT ;  /* 0x000000100500720c */ /* 0x000fc80003f26270 */
[----:B------:R-:W-:Y:S01]  /*12e0*/  ISETP.GE.OR P1, PT, R21, R6, P1 ;  /* 0x000000061500720c */ /* 0x000fe20000f26670 */
[----:B------:R-:W-:-:S05]  /*12f0*/  IMAD.HI.U32 R6, R5, R2, RZ ;  /* 0x0000000205067227 */ /* 0x000fca00078e00ff */
[----:B------:R-:W-:-:S04]  /*1300*/  SHF.R.U32.HI R6, RZ, R3, R6 ;  /* 0x00000003ff067219 */ /* 0x000fc80000011606 */
[----:B------:R-:W-:-:S03]  /*1310*/  SEL R6, R5, R6, !P0 ;  /* 0x0000000605067207 */ /* 0x000fc60004000000 */
[----:B------:R-:W-:Y:S01]  /*1320*/  @!P1 IMAD.HI.U32 R12, R21, R2, RZ ;  /* 0x00000002150c9227 */ /* 0x000fe200078e00ff */
[----:B------:R-:W-:-:S04]  /*1330*/  IADD3 R2, PT, PT, -R6, RZ, RZ ;  /* 0x000000ff06027210 */ /* 0x000fc80007ffe1ff */
[----:B------:R-:W-:Y:S01]  /*1340*/  @!P1 SHF.R.U32.HI R12, RZ, R3, R12 ;  /* 0x00000003ff0c9219 */ /* 0x000fe2000001160c */
[----:B------:R-:W-:-:S03]  /*1350*/  IMAD R2, R9, R2, R5 ;  /* 0x0000000209027224 */ /* 0x000fc600078e0205 */
[----:B------:R-:W-:-:S05]  /*1360*/  @!P1 SEL R3, R21, R12, !P0 ;  /* 0x0000000c15039207 */ /* 0x000fca0004000000 */
[--C-:B------:R-:W-:Y:S02]  /*1370*/  @!P1 IMAD.IADD R6, R6, 0x1, -R3.reuse ;  /* 0x0000000106069824 */ /* 0x100fe400078e0a03 */
[----:B------:R-:W-:Y:S01]  /*1380*/  @!P1 IMAD R3, R2, R13, R3 ;  /* 0x0000000d02039224 */ /* 0x000fe200078e0203 */
[----:B------:R-:W-:Y:S01]  /*1390*/  IADD3 R2, PT, PT, -R21, RZ, RZ ;  /* 0x000000ff15027210 */ /* 0x000fe20007ffe1ff */
[----:B------:R-:W-:Y:S02]  /*13a0*/  @!P1 IMAD R5, R6, R9, R21 ;  /* 0x0000000906059224 */ /* 0x000fe400078e0215 */
[----:B------:R-:W-:Y:S02]  /*13b0*/  @!P1 IMAD.MOV.U32 R21, RZ, RZ, R3 ;  /* 0x000000ffff159224 */ /* 0x000fe400078e0003 */
[----:B------:R-:W-:Y:S02]  /*13c0*/  IMAD R2, R14, R2, R11 ;  /* 0x000000020e027224 */ /* 0x000fe400078e020b */
[----:B------:R-:W-:-:S02]  /*13d0*/  IMAD R20, R5, R4, R7 ;  /* 0x0000000405147224 */ /* 0x000fc400078e0207 */
[----:B------:R-:W-:Y:S02]  /*13e0*/  IMAD R21, R21, R14, R2 ;  /* 0x0000000e15157224 */ /* 0x000fe400078e0202 */
.L_x_18:
[----:B------:R-:W-:Y:S05]  /*13f0*/  BRA.U UP3, `(.L_x_19) ;  /* 0x0000000103407547 */ /* 0x000fea000b800000 */
[----:B------:R-:W1:Y:S08]  /*1400*/  LDC.64 R4, c[0x0][0xb10] ;  /* 0x0002c400ff047b82 */ /* 0x000e700000000a00 */
[----:B------:R-:W2:Y:S08]  /*1410*/  LDC.64 R2, c[0x0][0xb18] ;  /* 0x0002c600ff027b82 */ /* 0x000eb00000000a00 */
[----:B------:R-:W3:Y:S08]  /*1420*/  LDC R6, c[0x0][0xb20] ;  /* 0x0002c800ff067b82 */ /* 0x000ef00000000800 */
[----:B------:R-:W4:Y:S01]  /*1430*/  LDC R12, c[0x0][0xb0c] ;  /* 0x0002c300ff0c7b82 */ /* 0x000f220000000800 */
[----:B-1----:R-:W-:-:S05]  /*1440*/  IMAD.HI.U32 R4, R21, R4, RZ ;  /* 0x0000000415047227 */ /* 0x002fca00078e00ff */
[----:B------:R-:W-:Y:S01]  /*1450*/  SHF.R.U32.HI R4, RZ, R5, R4 ;  /* 0x00000005ff047219 */ /* 0x000fe20000011604 */
[----:B--2---:R-:W-:Y:S01]  /*1460*/  IMAD.HI.U32 R3, R20, R3, RZ ;  /* 0x0000000314037227 */ /* 0x004fe200078e00ff */
[----:B------:R-:W-:-:S04]  /*1470*/  ISETP.NE.AND P0, PT, R2, 0x1, PT ;  /* 0x000000010200780c */ /* 0x000fc80003f05270 */
[----:B---3--:R-:W-:-:S04]  /*1480*/  SHF.R.U32.HI R3, RZ, R6, R3 ;  /* 0x00000006ff037219 */ /* 0x008fc80000011603 */
[----:B------:R-:W-:Y:S02]  /*1490*/  SEL R3, R20, R3, !P0 ;  /* 0x0000000314037207 */ /* 0x000fe40004000000 */
[----:B----4-:R-:W-:-:S04]  /*14a0*/  ISETP.NE.AND P1, PT, R12, 0x1, PT ;  /* 0x000000010c00780c */ /* 0x010fc80003f25270 */
[----:B------:R-:W-:-:S05]  /*14b0*/  SEL R6, R21, R4, !P1 ;  /* 0x0000000415067207 */ /* 0x000fca0004800000 */
[----:B------:R-:W-:Y:S02]  /*14c0*/  IMAD.IADD R4, R3, 0x1, -R6 ;  /* 0x0000000103047824 */ /* 0x000fe400078e0a06 */
[----:B------:R-:W-:Y:S02]  /*14d0*/  IMAD.IADD R3, R6, 0x1, -R3 ;  /* 0x0000000106037824 */ /* 0x000fe400078e0a03 */
[----:B------:R-:W-:Y:S02]  /*14e0*/  IMAD R21, R4, R12, R21 ;  /* 0x0000000c04157224 */ /* 0x000fe400078e0215 */
[----:B------:R-:W-:Y:S02]  /*14f0*/  IMAD R20, R3, R2, R20 ;  /* 0x0000000203147224 */ /* 0x000fe400078e0214 */
.L_x_19:
[----:B------:R-:W-:Y:S05]  /*1500*/  BRA.U !UP1, `(.L_x_20) ;  /* 0x00000001090c7547 */ /* 0x000fea000b800000 */
[----:B------:R-:W-:Y:S01]  /*1510*/  UCGABAR_WAIT ;  /* 0x0000000000007dc7 */ /* 0x000fe20008000000 */
[----:B------:R-:W-:Y:S01]  /*1520*/  CCTL.IVALL ;  /* 0x00000000ff00798f */ /* 0x000fe20002000000 */
[----:B------:R-:W-:Y:S05]  /*1530*/  BRA `(.L_x_21) ;  /* 0x0000000000047947 */ /* 0x000fea0003800000 */
.L_x_20:
[----:B------:R-:W-:Y:S06]  /*1540*/  BAR.SYNC.DEFER_BLOCKING 0x0 ;  /* 0x0000000000007b1d */ /* 0x000fec0000010000 */
.L_x_21:
[----:B------:R-:W-:Y:S05]  /*1550*/  BRA.U UP2, `(.L_x_22) ;  /* 0x0000001102d87547 */ /* 0x000fea000b800000 */
[----:B------:R-:W1:Y:S01]  /*1560*/  LDCU UR15, c[0x0][0x38c] ;  /* 0x00007180ff0f77ac */ /* 0x000e620008000800 */
[----:B------:R-:W2:Y:S01]  /*1570*/  LDC R9, c[0x0][0x370] ;  /* 0x0000dc00ff097b82 */ /* 0x000ea20000000800 */
[C---:B------:R-:W-:Y:S01]  /*1580*/  IMAD.SHL.U32 R17, R11.reuse, 0x40, RZ ;  /* 0x000000400b117824 */ /* 0x040fe200078e00ff */
[----:B------:R-:W-:Y:S01]  /*1590*/  PLOP3.LUT P1, PT, PT, PT, UP5, 0x80, 0x8 ;  /* 0x000000000008781c */ /* 0x000fe20003f2f058 */
[----:B------:R-:W-:Y:S01]  /*15a0*/  UISETP.NE.AND UP1, UPT, UR10, URZ, UPT ;  /* 0x000000ff0a00728c */ /* 0x000fe2000bf25270 */
[----:B------:R-:W-:Y:S01]  /*15b0*/  ISETP.NE.AND P4, PT, R10, RZ, P5 ;  /* 0x000000ff0a00720c */ /* 0x000fe20002f85270 */
[----:B------:R-:W-:Y:S01]  /*15c0*/  IMAD.SHL.U32 R16, R11, 0x80, RZ ;  /* 0x000000800b107824 */ /* 0x000fe200078e00ff */
[----:B------:R-:W-:Y:S01]  /*15d0*/  PLOP3.LUT P1, PT, P1, PT, PT, 0x8, 0x80 ;  /* 0x000000000080781c */ /* 0x000fe20000f2e170 */
[----:B------:R-:W-:Y:S01]  /*15e0*/  IMAD.MOV.U32 R15, RZ, RZ, 0x1 ;  /* 0x00000001ff0f7424 */ /* 0x000fe200078e00ff */
[----:B------:R-:W3:Y:S01]  /*15f0*/  LDC R0, c[0x0][0x374] ;  /* 0x0000dd00ff007b82 */ /* 0x000ee20000000800 */
[----:B------:R-:W-:Y:S01]  /*1600*/  IMAD.MOV.U32 R14, RZ, RZ, RZ ;  /* 0x000000ffff0e7224 */ /* 0x000fe200078e00ff */
[----:B------:R-:W-:Y:S01]  /*1610*/  CS2R R12, SRZ ;  /* 0x00000000000c7805 */ /* 0x000fe2000001ff00 */
[----:B------:R-:W-:Y:S01]  /*1620*/  IMAD.MOV.U32 R10, RZ, RZ, 0x1 ;  /* 0x00000001ff0a7424 */ /* 0x000fe200078e00ff */
[----:B------:R-:W-:Y:S01]  /*1630*/  LOP3.LUT R17, R17, 0x40, RZ, 0xc0, !PT ;  /* 0x0000004011117812 */ /* 0x000fe200078ec0ff */
[----:B------:R-:W4:Y:S01]  /*1640*/  LDCU.64 UR24, c[0x0][0x348] ;  /* 0x00006900ff1877ac */ /* 0x000f220008000a00 */
[----:B-1----:R-:W-:-:S02]  /*1650*/  UIADD3 UR4, UPT, UPT, UR15, 0x1f, URZ ;  /* 0x0000001f0f047890 */ /* 0x002fc4000fffe0ff */
[----:B------:R-:W-:Y:S02]  /*1660*/  USEL UR7, UR7, 0x2, UP1 ;  /* 0x0000000207077887 */ /* 0x000fe40008800000 */
[----:B------:R-:W-:Y:S01]  /*1670*/  USHF.R.S32.HI UR22, URZ, 0x1f, UR4 ;  /* 0x0000001fff167899 */ /* 0x000fe20008011404 */
[----:B------:R-:W-:-:S03]  /*1680*/  UMOV UR13, URZ ;  /* 0x000000ff000d7c82 */ /* 0x000fc60008000000 */
[----:B------:R-:W-:Y:S02]  /*1690*/  ULEA.HI UR22, UR22, UR4, URZ, 0x5 ;  /* 0x0000000416167291 */ /* 0x000fe4000f8f28ff */
[----:B------:R-:W-:Y:S02]  /*16a0*/  UIADD3 UR4, UPT, UPT, UR15, -0x1, URZ ;  /* 0xffffffff0f047890 */ /* 0x000fe4000fffe0ff */
[----:B------:R-:W-:Y:S02]  /*16b0*/  USHF.R.S32.HI UR22, URZ, 0x5, UR22 ;  /* 0x00000005ff167899 */ /* 0x000fe40008011416 */
[----:B------:R-:W-:Y:S02]  /*16c0*/  UISETP.GE.U32.AND UP2, UPT, UR4, -0x3f, UPT ;  /* 0xffffffc10400788c */ /* 0x000fe4000bf46070 */
[----:B------:R-:W-:Y:S02]  /*16d0*/  UISETP.LT.U32.AND UP0, UPT, UR22, 0x5, UPT ;  /* 0x000000051600788c */ /* 0x000fe4000bf01070 */
[----:B------:R-:W-:-:S02]  /*16e0*/  UIADD3 UR15, UPT, UPT, UR15, 0x3e, URZ ;  /* 0x0000003e0f0f7890 */ /* 0x000fc4000fffe0ff */
[----:B------:R-:W-:-:S04]  /*16f0*/  USEL UR21, UR22, 0x5, UP0 ;  /* 0x0000000516157887 */ /* 0x000fc80008000000 */
[----:B------:R-:W-:Y:S02]  /*1700*/  UIADD3 UR6, UPT, UPT, UR21, -0x1, URZ ;  /* 0xffffffff15067890 */ /* 0x000fe4000fffe0ff */
[----:B------:R-:W-:Y:S02]  /*1710*/  @UP2 UIADD3 UR6, UPT, UPT, UR21, URZ, URZ ;  /* 0x000000ff15062290 */ /* 0x000fe4000fffe0ff */
[----:B------:R-:W-:Y:S02]  /*1720*/  UIADD3 UR14, UPT, UPT, UR22, -UR21, URZ ;  /* 0x80000015160e7290 */ /* 0x000fe4000fffe0ff */
[----:B------:R-:W-:Y:S02]  /*1730*/  UIADD3 UR5, UPT, UPT, UR6, 0x1, URZ ;  /* 0x0000000106057890 */ /* 0x000fe4000fffe0ff */
[----:B--2-4-:R-:W-:-:S12]  /*1740*/  UIADD3 UR6, UPT, UPT, -UR6, URZ, URZ ;  /* 0x000000ff06067290 */ /* 0x014fd8000fffe1ff */
.L_x_42:
[----:B------:R-:W-:Y:S01]  /*1750*/  UISETP.NE.AND UP0, UPT, UR37, URZ, UPT ;  /* 0x000000ff2500728c */ /* 0x000fe2000bf05270 */
[----:B------:R-:W1:Y:S08]  /*1760*/  S2UR UR37, SR_CgaCtaId ;  /* 0x00000000002579c3 */ /* 0x000e700000008800 */
[----:B------:R-:W-:Y:S05]  /*1770*/  BRA.U UP0, `(.L_x_23) ;  /* 0x0000000100347547 */ /* 0x000fea000b800000 */
[----:B------:R-:W2:Y:S01]  /*1780*/  S2R R2, SR_CgaCtaId ;  /* 0x0000000000027919 */ /* 0x000ea20000008800 */
[----:B------:R-:W-:-:S04]  /*1790*/  MOV R3, 0x400 ;  /* 0x0000040000037802 */ /* 0x000fc80000000f00 */
[----:B--2---:R-:W-:Y:S02]  /*17a0*/  LEA R3, R2, R3, 0x18 ;  /* 0x0000000302037211 */ /* 0x004fe400078ec0ff */
[----:B------:R-:W-:-:S03]  /*17b0*/  SHF.L.U32 R2, R10, 0x1f, RZ ;  /* 0x0000001f0a027819 */ /* 0x000fc600000006ff */
[----:B------:R-:W-:-:S04]  /*17c0*/  IMAD R3, R12, 0x8, R3 ;  /* 0x000000080c037824 */ /* 0x000fc800078e0203 */
[----:B------:R-:W2:Y:S02]  /*17d0*/  SYNCS.PHASECHK.TRANS64.TRYWAIT P0, [R3+URZ+0xf0], R2 ;  /* 0x0000f002030075a7 */ /* 0x000ea400080011ff */
[----:B--2---:R-:W-:Y:S05]  /*17e0*/  @!P0 BRA `(.L_x_24) ;  /* 0x00000070004c8947 */ /* 0x004fea0003800000 */
.L_x_125:
[----:B------:R-:W-:Y:S01]  /*17f0*/  VIADD R12, R12, 0x1 ;  /* 0x000000010c0c7836 */ /* 0x000fe20000000000 */
[----:B------:R2:W-:Y:S04]  /*1800*/  SYNCS.ARRIVE.TRANS64.A1T0 RZ, [R3+URZ+0xe0], RZ ;  /* 0x0000e0ff03ff79a7 */ /* 0x0005e800081000ff */
[----:B------:R-:W-:-:S04]  /*1810*/  ISETP.NE.AND P0, PT, R12, 0x2, PT ;  /* 0x000000020c00780c */ /* 0x000fc80003f05270 */
[----:B------:R-:W-:Y:S02]  /*1820*/  SEL R12, R12, RZ, P0 ;  /* 0x000000ff0c0c7207 */ /* 0x000fe40000000000 */
[----:B--2---:R-:W-:-:S04]  /*1830*/  SEL R3, RZ, 0x1, P0 ;  /* 0x00000001ff037807 */ /* 0x004fc80000000000 */
[----:B------:R-:W-:-:S07]  /*1840*/  LOP3.LUT R10, R10, R3, RZ, 0x3c, !PT ;  /* 0x000000030a0a7212 */ /* 0x000fce00078e3cff */
.L_x_23:
[----:B------:R-:W-:Y:S01]  /*1850*/  UMOV UR4, 0x400 ;  /* 0x0000040000047882 */ /* 0x000fe20000000000 */
[----:B------:R-:W-:Y:S01]  /*1860*/  LEA.HI R3, R21, R21, RZ, 0x1 ;  /* 0x0000001515037211 */ /* 0x000fe200078f08ff */
[----:B-1----:R-:W-:Y:S01]  /*1870*/  ULEA UR4, UR37, UR4, 0x18 ;  /* 0x0000000425047291 */ /* 0x002fe2000f8ec0ff */
[----:B------:R-:W-:Y:S01]  /*1880*/  SHF.L.U32 R2, R15, 0x1f, RZ ;  /* 0x0000001f0f027819 */ /* 0x000fe200000006ff */
[----:B------:R-:W-:Y:S01]  /*1890*/  UISETP.GE.U32.AND UP0, UPT, UR15, 0x3f, UPT ;  /* 0x0000003f0f00788c */ /* 0x000fe2000bf06070 */
[----:B------:R-:W-:Y:S01]  /*18a0*/  R2UR UR35, R16 ;  /* 0x00000000102372ca */ /* 0x000fe200000e0000 */
[----:B------:R-:W-:Y:S01]  /*18b0*/  ULEA UR8, UR13, UR4, 0x3 ;  /* 0x000000040d087291 */ /* 0x000fe2000f8e18ff */
[----:B------:R-:W-:Y:S01]  /*18c0*/  IMAD.SHL.U32 R3, R3, 0x80, RZ ;  /* 0x0000008003037824 */ /* 0x000fe200078e00ff */
[----:B------:R-:W-:Y:S01]  /*18d0*/  R2UR UR11, R17 ;  /* 0x00000000110b72ca */ /* 0x000fe200000e0000 */
[----:B------:R-:W-:-:S03]  /*18e0*/  UMOV UR23, URZ ;  /* 0x000000ff00177c82 */ /* 0x000fc60008000000 */
[----:B------:R-:W-:-:S03]  /*18f0*/  LOP3.LUT R3, R3, 0xffffff00, RZ, 0xc0, !PT ;  /* 0xffffff0003037812 */ /* 0x000fc600078ec0ff */
[----:B------:R1:W2:Y:S01]  /*1900*/  SYNCS.PHASECHK.TRANS64.TRYWAIT P0, [UR8+0x28], R2 ;  /* 0x00002802ff0075a7 */ /* 0x0002a20008001108 */
[----:B------:R-:W-:Y:S02]  /*1910*/  R2UR UR9, R3 ;  /* 0x00000000030972ca */ /* 0x000fe400000e0000 */
[----:B------:R-:W-:-:S11]  /*1920*/  R2UR UR8, R20 ;  /* 0x00000000140872ca */ /* 0x000fd600000e0000 */
[----:B------:R-:W-:Y:S02]  /*1930*/  ULOP3.LUT UR35, UR9, 0x80, UR35, 0xf8, !UPT ;  /* 0x0000008009237892 */ /* 0x000fe4000f8ef823 */
[----:B------:R-:W-:Y:S01]  /*1940*/  ULEA UR11, UR8, UR11, 0x7 ;  /* 0x0000000b080b7291 */ /* 0x000fe2000f8e38ff */
[----:B------:R-:W-:Y:S11]  /*1950*/  BRA.U !UP0, `(.L_x_25) ;  /* 0x0000000108c07547 */ /* 0x000ff6000b800000 */
[----:B------:R-:W-:Y:S01]  /*1960*/  UMOV UR16, UR6 ;  /* 0x0000000600107c82 */ /* 0x000fe20008000000 */
[----:B------:R-:W-:Y:S01]  /*1970*/  UMOV UR17, UR13 ;  /* 0x0000000d00117c82 */ /* 0x000fe20008000000 */
[----:B------:R-:W-:-:S05]  /*1980*/  UMOV UR34, URZ ;  /* 0x000000ff00227c82 */ /* 0x000fca0008000000 */
.L_x_31:
[----:B------:R-:W-:Y:S01]  /*1990*/  ULEA UR33, UR17, UR4, 0x3 ;  /* 0x0000000411217291 */ /* 0x000fe2000f8e18ff */
[----:B------:R-:W-:Y:S01]  /*19a0*/  @P5 MOV R3, 0x3000 ;  /* 0x0000300000035802 */ /* 0x000fe20000000f00 */
[----:B-12-4-:R-:W-:Y:S10]  /*19b0*/  @P0 BRA `(.L_x_26) ;  /* 0x00000000000c0947 */ /* 0x016ff40003800000 */
[----:B------:R-:W-:-:S04]  /*19c0*/  SHF.L.U32 R5, R15, 0x1f, RZ ;  /* 0x0000001f0f057819 */ /* 0x000fc800000006ff */
[----:B------:R-:W2:Y:S02]  /*19d0*/  SYNCS.PHASECHK.TRANS64.TRYWAIT P0, [UR33+0x28], R5 ;  /* 0x00002805ff0075a7 */ /* 0x000ea40008001121 */
[----:B--2---:R-:W-:Y:S05]  /*19e0*/  @!P0 BRA `(.L_x_27) ;  /* 0x0000006c00e08947 */ /* 0x004fea0003800000 */
.L_x_26:
[----:B------:R2:W-:Y:S01]  /*19f0*/  @P5 SYNCS.ARRIVE.TRANS64 RZ, [UR33], R3 ;  /* 0x00000003ffff59a7 */ /* 0x0005e20008000021 */
[----:B------:R-:W-:Y:S02]  /*1a00*/  ULOP3.LUT UR8, UR7, 0x2, URZ, 0xfc, !UPT ;  /* 0x0000000207087892 */ /* 0x000fe4000f8efcff */
[----:B------:R-:W-:Y:S02]  /*1a10*/  UIADD3 UR16, UPT, UPT, UR16, 0x1, URZ ;  /* 0x0000000110107890 */ /* 0x000fe4000fffe0ff */
[----:B------:R-:W-:Y:S02]  /*1a20*/  UISETP.NE.AND UP0, UPT, UR8, 0x2, UPT ;  /* 0x000000020800788c */ /* 0x000fe4000bf05270 */
[----:B------:R-:W-:-:S07]  /*1a30*/  UISETP.NE.AND UP2, UPT, UR16, 0x1, UPT ;  /* 0x000000011000788c */ /* 0x000fce000bf45270 */
[----:B------:R-:W-:Y:S05]  /*1a40*/  BRA.U UP0, `(.L_x_28) ;  /* 0x0000000100047547 */ /* 0x000fea000b800000 */
[----:B------:R-:W-:Y:S05]  /*1a50*/  BPT.TRAP 0x1 ;  /* 0x000000040000795c */ /* 0x000fea0000300000 */
.L_x_28:
[----:B------:R-:W-:Y:S04]  /*1a60*/  BSSY.RECONVERGENT B0, `(.L_x_29) ;  /* 0x0000003000007945 */ /* 0x000fe80003800200 */
[----:B------:R-:W-:Y:S05]  /*1a70*/  @!P4 BRA `(.L_x_30) ;  /* 0x000000000004c947 */ /* 0x000fea0003800000 */
[----:B------:R-:W-:Y:S05]  /*1a80*/  BPT.TRAP 0x1 ;  /* 0x000000040000795c */ /* 0x000fea0000300000 */
.L_x_30:
[----:B------:R-:W-:Y:S05]  /*1a90*/  BSYNC.RECONVERGENT B0 ;  /* 0x0000000000007941 */ /* 0x000fea0003800200 */
.L_x_29:
[----:B------:R-:W-:Y:S02]  /*1aa0*/  UIADD3 UR13, UPT, UPT, UR17, 0x1, URZ ;  /* 0x00000001110d7890 */ /* 0x000fe4000fffe0ff */
[----:B------:R-:W-:Y:S02]  /*1ab0*/  ULEA UR32, UR17, UR4, 0xc ;  /* 0x0000000411207291 */ /* 0x000fe4000f8e60ff */
[----:B------:R-:W-:Y:S02]  /*1ac0*/  UISETP.NE.AND UP0, UPT, UR13, 0x5, UPT ;  /* 0x000000050d00788c */ /* 0x000fe4000bf05270 */
[----:B------:R-:W-:Y:S02]  /*1ad0*/  UIADD3 UR28, UP1, UPT, UR24, 0x80, URZ ;  /* 0x00000080181c7890 */ /* 0x000fe4000ff3e0ff */
[----:B------:R-:W-:Y:S02]  /*1ae0*/  USEL UR9, URZ, 0x1, UP0 ;  /* 0x00000001ff097887 */ /* 0x000fe40008000000 */
[----:B------:R-:W-:-:S02]  /*1af0*/  USEL UR13, UR13, URZ, UP0 ;  /* 0x000000ff0d0d7287 */ /* 0x000fc40008000000 */
[----:B------:R-:W-:Y:S02]  /*1b00*/  UIADD3 UR26, UP0, UPT, UR24, 0x180, URZ ;  /* 0x00000180181a7890 */ /* 0x000fe4000ff1e0ff */
[----:B------:R-:W-:Y:S01]  /*1b10*/  ULEA UR8, UR13, UR4, 0x3 ;  /* 0x000000040d087291 */ /* 0x000fe2000f8e18ff */
[----:B------:R-:W-:Y:S01]  /*1b20*/  LOP3.LUT R15, R15, UR9, RZ, 0x3c, !PT ;  /* 0x000000090f0f7c12 */ /* 0x000fe2000f8e3cff */
[----:B------:R-:W-:Y:S02]  /*1b30*/  ULOP3.LUT UR33, UR33, 0xfefffff8, URZ, 0xc0, !UPT ;  /* 0xfefffff821217892 */ /* 0x000fe4000f8ec0ff */
[----:B------:R-:W-:Y:S01]  /*1b40*/  UIADD3.X UR29, UPT, UPT, URZ, UR25, URZ, UP1, !UPT ;  /* 0x00000019ff1d7290 */ /* 0x000fe20008ffe4ff */
[----:B-1----:R-:W-:Y:S01]  /*1b50*/  SHF.L.U32 R2, R15, 0x1f, RZ ;  /* 0x0000001f0f027819 */ /* 0x002fe200000006ff */
[----:B------:R-:W-:Y:S02]  /*1b60*/  UIADD3 UR32, UPT, UPT, UR32, 0x8400, URZ ;  /* 0x0000840020207890 */ /* 0x000fe4000fffe0ff */
[----:B------:R-:W-:Y:S01]  /*1b70*/  UIADD3.X UR27, UPT, UPT, URZ, UR25, URZ, UP0, !UPT ;  /* 0x00000019ff1b7290 */ /* 0x000fe200087fe4ff */
[----:B------:R4:W1:Y:S01]  /*1b80*/  SYNCS.PHASECHK.TRANS64.TRYWAIT P0, [UR8+0x28], R2 ;  /* 0x00002802ff0075a7 */ /* 0x0008620008001108 */
[----:B------:R-:W-:Y:S01]  /*1b90*/  ULEA UR8, UR17, UR4, 0xb ;  /* 0x0000000411087291 */ /* 0x000fe2000f8e58ff */
[----:B------:R-:W-:Y:S01]  /*1ba0*/  UMOV UR18, 0x0 ;  /* 0x0000000000127882 */ /* 0x000fe20000000000 */
[----:B------:R-:W-:-:S02]  /*1bb0*/  UMOV UR19, 0x10000000 ;  /* 0x1000000000137882 */ /* 0x000fc40000000000 */
[----:B------:R-:W-:Y:S01]  /*1bc0*/  UIADD3 UR8, UPT, UPT, UR8, 0xd400, URZ ;  /* 0x0000d40008087890 */ /* 0x000fe2000fffe0ff */
[----:B------:R2:W-:Y:S01]  /*1bd0*/  UTMALDG.3D.2CTA [UR32], [UR28], desc[UR18] ;  /* 0x000012201c0075b4 */ /* 0x0005e20008211000 */
[----:B------:R-:W-:Y:S01]  /*1be0*/  UMOV UR10, UR34 ;  /* 0x00000022000a7c82 */ /* 0x000fe20008000000 */
[----:B------:R-:W-:Y:S01]  /*1bf0*/  UMOV UR12, UR36 ;  /* 0x00000024000c7c82 */ /* 0x000fe20008000000 */
[----:B------:R-:W-:Y:S01]  /*1c00*/  UMOV UR9, UR33 ;  /* 0x0000002100097c82 */ /* 0x000fe20008000000 */
[----:B------:R-:W-:Y:S01]  /*1c10*/  UMOV UR23, UR5 ;  /* 0x0000000500177c82 */ /* 0x000fe20008000000 */
[----:B------:R-:W-:-:S03]  /*1c20*/  UMOV UR17, UR13 ;  /* 0x0000000d00117c82 */ /* 0x000fc60008000000 */
[----:B------:R4:W-:Y:S01]  /*1c30*/  UTMALDG.3D.2CTA [UR8], [UR26], desc[UR18] ;  /* 0x000012081a0075b4 */ /* 0x0009e20008211000 */
[----:B--2---:R-:W-:Y:S01]  /*1c40*/  UIADD3 UR34, UPT, UPT, UR34, 0x20, URZ ;  /* 0x0000002022227890 */ /* 0x004fe2000fffe0ff */
[----:B------:R-:W-:Y:S11]  /*1c50*/  BRA.U UP2, `(.L_x_31) ;  /* 0xfffffffd024c7547 */ /* 0x000ff6000b83ffff */
.L_x_25:
[----:B----4-:R-:W-:Y:S01]  /*1c60*/  ULEA UR8, UR13, UR4, 0x3 ;  /* 0x000000040d087291 */ /* 0x010fe2000f8e18ff */
[----:B-1----:R-:W-:Y:S01]  /*1c70*/  SHF.L.U32 R2, R15, 0x1f, RZ ;  /* 0x0000001f0f027819 */ /* 0x002fe200000006ff */
[----:B------:R-:W-:Y:S01]  /*1c80*/  @!P1 SYNCS.ARRIVE.TRANS64.A1T0 RZ, [UR4+0x78], RZ ;  /* 0x000078ffffff99a7 */ /* 0x000fe20008100004 */
[----:B------:R-:W-:-:S06]  /*1c90*/  UISETP.GT.AND UP0, UPT, UR22, UR21, UPT ;  /* 0x000000151600728c */ /* 0x000fcc000bf04270 */
[----:B--2---:R1:W2:Y:S03]  /*1ca0*/  SYNCS.PHASECHK.TRANS64.TRYWAIT P0, [UR8+0x28], R2 ;  /* 0x00002802ff0075a7 */ /* 0x0042a60008001108 */
[----:B------:R-:W-:Y:S05]  /*1cb0*/  BRA.U !UP0, `(.L_x_32) ;  /* 0x0000000108c07547 */ /* 0x000fea000b800000 */
[----:B------:R-:W-:Y:S01]  /*1cc0*/  UIADD3 UR26, UPT, UPT, UR14, UR23, URZ ;  /* 0x000000170e1a7290 */ /* 0x000fe2000fffe0ff */
[----:B------:R-:W-:-:S11]  /*1cd0*/  UMOV UR27, UR13 ;  /* 0x0000000d001b7c82 */ /* 0x000fd60008000000 */
.L_x_38:
[----:B------:R-:W-:Y:S01]  /*1ce0*/  ULEA UR17, UR27, UR4, 0x3 ;  /* 0x000000041b117291 */ /* 0x000fe2000f8e18ff */
[----:B--2---:R-:W-:Y:S01]  /*1cf0*/  @P5 MOV R3, 0x3000 ;  /* 0x0000300000035802 */ /* 0x004fe20000000f00 */
[----:B-12---:R-:W-:Y:S10]  /*1d00*/  @P0 BRA `(.L_x_33) ;  /* 0x00000000000c0947 */ /* 0x006ff40003800000 */
[----:B------:R-:W-:-:S04]  /*1d10*/  SHF.L.U32 R5, R15, 0x1f, RZ ;  /* 0x0000001f0f057819 */ /* 0x000fc800000006ff */
[----:B------:R-:W2:Y:S02]  /*1d20*/  SYNCS.PHASECHK.TRANS64.TRYWAIT P0, [UR17+0x28], R5 ;  /* 0x00002805ff0075a7 */ /* 0x000ea40008001111 */
[----:B--2---:R-:W-:Y:S05]  /*1d30*/  @!P0 BRA `(.L_x_34) ;  /* 0x0000006c00248947 */ /* 0x004fea0003800000 */
.L_x_33:
[----:B------:R2:W-:Y:S01]  /*1d40*/  @P5 SYNCS.ARRIVE.TRANS64 RZ, [UR17], R3 ;  /* 0x00000003ffff59a7 */ /* 0x0005e20008000011 */
[----:B------:R-:W-:-:S04]  /*1d50*/  ULOP3.LUT UR8, UR7, 0x2, URZ, 0xfc, !UPT ;  /* 0x0000000207087892 */ /* 0x000fc8000f8efcff */
[----:B------:R-:W-:-:S09]  /*1d60*/  UISETP.NE.AND UP0, UPT, UR8, 0x2, UPT ;  /* 0x000000020800788c */ /* 0x000fd2000bf05270 */
[----:B------:R-:W-:Y:S05]  /*1d70*/  BRA.U UP0, `(.L_x_35) ;  /* 0x0000000100047547 */ /* 0x000fea000b800000 */
[----:B------:R-:W-:Y:S05]  /*1d80*/  BPT.TRAP 0x1 ;  /* 0x000000040000795c */ /* 0x000fea0000300000 */
.L_x_35:
[----:B------:R-:W-:Y:S04]  /*1d90*/  BSSY.RECONVERGENT B0, `(.L_x_36) ;  /* 0x0000003000007945 */ /* 0x000fe80003800200 */
[----:B------:R-:W-:Y:S05]  /*1da0*/  @!P4 BRA `(.L_x_37) ;  /* 0x000000000004c947 */ /* 0x000fea0003800000 */
[----:B------:R-:W-:Y:S05]  /*1db0*/  BPT.TRAP 0x1 ;  /* 0x000000040000795c */ /* 0x000fea0000300000 */
.L_x_37:
[----:B------:R-:W-:Y:S05]  /*1dc0*/  BSYNC.RECONVERGENT B0 ;  /* 0x0000000000007941 */ /* 0x000fea0003800200 */
.L_x_36:
        /* <DEDUP_REMOVED lines=9> */
[----:B------:R-:W-:Y:S02]  /*1e60*/  USHF.L.U32 UR18, UR23, 0x5, URZ ;  /* 0x0000000517127899 */ /* 0x000fe400080006ff */
[----:B------:R-:W-:Y:S01]  /*1e70*/  ULOP3.LUT UR17, UR17, 0xfefffff8, URZ, 0xc0, !UPT ;  /* 0xfefffff811117892 */ /* 0x000fe2000f8ec0ff */
[----:B-1----:R-:W-:Y:S01]  /*1e80*/  SHF.L.U32 R2, R15, 0x1f, RZ ;  /* 0x0000001f0f027819 */ /* 0x002fe200000006ff */
[----:B------:R-:W-:Y:S02]  /*1e90*/  UIADD3 UR16, UPT, UPT, UR16, 0x8400, URZ ;  /* 0x0000840010107890 */ /* 0x000fe4000fffe0ff */
[----:B------:R-:W-:Y:S01]  /*1ea0*/  UIADD3.X UR33, UPT, UPT, URZ, UR25, URZ, UP1, !UPT ;  /* 0x00000019ff217290 */ /* 0x000fe20008ffe4ff */
[----:B------:R4:W1:Y:S01]  /*1eb0*/  SYNCS.PHASECHK.TRANS64.TRYWAIT P0, [UR8+0x28], R2 ;  /* 0x00002802ff0075a7 */ /* 0x0008620008001108 */
[----:B------:R-:W-:-:S02]  /*1ec0*/  ULEA UR8, UR27, UR4, 0xb ;  /* 0x000000041b087291 */ /* 0x000fc4000f8e58ff */
[----:B------:R-:W-:Y:S02]  /*1ed0*/  UIADD3.X UR31, UPT, UPT, URZ, UR25, URZ, UP0, !UPT ;  /* 0x00000019ff1f7290 */ /* 0x000fe400087fe4ff */
[----:B------:R-:W-:Y:S01]  /*1ee0*/  UIADD3 UR8, UPT, UPT, UR8, 0xd400, URZ ;  /* 0x0000d40008087890 */ /* 0x000fe2000fffe0ff */
[----:B------:R-:W-:Y:S01]  /*1ef0*/  UMOV UR28, 0x0 ;  /* 0x00000000001c7882 */ /* 0x000fe20000000000 */
[----:B------:R-:W-:Y:S01]  /*1f00*/  UMOV UR29, 0x10000000 ;  /* 0x10000000001d7882 */ /* 0x000fe20000000000 */
[----:B------:R-:W-:Y:S01]  /*1f10*/  UMOV UR19, UR35 ;  /* 0x0000002300137c82 */ /* 0x000fe20008000000 */
[----:B------:R-:W-:Y:S01]  /*1f20*/  UMOV UR20, UR36 ;  /* 0x0000002400147c82 */ /* 0x000fe20008000000 */
[----:B------:R-:W-:Y:S01]  /*1f30*/  UMOV UR12, UR36 ;  /* 0x00000024000c7c82 */ /* 0x000fe20008000000 */
[----:B------:R-:W-:Y:S01]  /*1f40*/  UMOV UR9, UR17 ;  /* 0x0000001100097c82 */ /* 0x000fe20008000000 */
[----:B------:R-:W-:Y:S01]  /*1f50*/  UMOV UR10, UR18 ;  /* 0x00000012000a7c82 */ /* 0x000fe20008000000 */
[----:B------:R4:W-:Y:S01]  /*1f60*/  UTMALDG.3D.2CTA [UR16], [UR32], desc[UR28] ;  /* 0x00001c10200075b4 */ /* 0x0009e20008211000 */
[----:B------:R-:W-:Y:S01]  /*1f70*/  UIADD3 UR23, UPT, UPT, UR23, 0x1, URZ ;  /* 0x0000000117177890 */ /* 0x000fe2000fffe0ff */
[----:B------:R-:W-:-:S03]  /*1f80*/  UMOV UR27, UR13 ;  /* 0x0000000d001b7c82 */ /* 0x000fc60008000000 */
[----:B------:R-:W-:Y:S01]  /*1f90*/  UISETP.NE.AND UP0, UPT, UR23, UR26, UPT ;  /* 0x0000001a1700728c */ /* 0x000fe2000bf05270 */
[----:B------:R4:W-:Y:S08]  /*1fa0*/  UTMALDG.3D.2CTA [UR8], [UR30], desc[UR28] ;  /* 0x00001c081e0075b4 */ /* 0x0009f00008211000 */
[----:B----4-:R-:W-:Y:S05]  /*1fb0*/  BRA.U UP0, `(.L_x_38) ;  /* 0xfffffffd00487547 */ /* 0x010fea000b83ffff */
.L_x_32:
[C---:B-1----:R-:W-:Y:S01]  /*1fc0*/  LEA R2, R14.reuse, UR4, 0x3 ;  /* 0x000000040e027c11 */ /* 0x042fe2000f8e18ff */
[----:B------:R-:W-:Y:S01]  /*1fd0*/  NOP ;  /* 0x0000000000007918 */ /* 0x000fe20000000000 */
[----:B--2---:R-:W-:Y:S02]  /*1fe0*/  SHF.L.U32 R3, R13, 0x1f, RZ ;  /* 0x0000001f0d037819 */ /* 0x004fe400000006ff */
[----:B------:R-:W-:Y:S02]  /*1ff0*/  LEA R4, R14, UR4, 0x4 ;  /* 0x000000040e047c11 */ /* 0x000fe4000f8e20ff */
[----:B------:R-:W1:Y:S02]  /*2000*/  SYNCS.PHASECHK.TRANS64.TRYWAIT P0, [R2+URZ+0x80], R3 ;  /* 0x00008003020075a7 */ /* 0x000e6400080011ff */
[----:B-1----:R-:W-:Y:S05]  /*2010*/  @!P0 BRA `(.L_x_39) ;  /* 0x0000006800848947 */ /* 0x002fea0003800000 */
.L_x_128:
[----:B------:R-:W2:Y:S01]  /*2020*/  LDS.128 R4, [R4+0x110] ;  /* 0x0001100004047984 */ /* 0x000ea20000000c00 */
[----:B------:R-:W-:Y:S01]  /*2030*/  ISETP.GE.AND P0, PT, R72, 0x1, PT ;  /* 0x000000014800780c */ /* 0x000fe20003f06270 */
[----:B-1----:R-:W-:Y:S01]  /*2040*/  VIADD R2, R2, 0x90 ;  /* 0x0000009002027836 */ /* 0x002fe20000000000 */
[----:B------:R-:W-:Y:S01]  /*2050*/  @!PT LDS RZ, [RZ] ;  /* 0x00000000fffff984 */ /* 0x000fe20000000800 */
[----:B------:R-:W-:Y:S01]  /*2060*/  @!PT LDS RZ, [RZ] ;  /* 0x00000000fffff984 */ /* 0x000fe20000000800 */
[----:B------:R-:W-:Y:S01]  /*2070*/  @!PT LDS RZ, [RZ] ;  /* 0x00000000fffff984 */ /* 0x000fe20000000800 */
[----:B------:R-:W-:Y:S01]  /*2080*/  @!PT LDS RZ, [RZ] ;  /* 0x00000000fffff984 */ /* 0x000fe20000000800 */
[----:B------:R1:W-:Y:S06]  /*2090*/  MEMBAR.ALL.CTA ;  /* 0x0000000000007992 */ /* 0x0003ec0000008000 */
[----:B-1----:R-:W1:Y:S01]  /*20a0*/  FENCE.VIEW.ASYNC.S ;  /* 0x00000000000073c6 */ /* 0x002e620000000000 */
[----:B------:R-:W-:-:S04]  /*20b0*/  PRMT R2, RZ, 0x654, R2 ;  /* 0x00000654ff027816 */ /* 0x000fc80000000002 */
[----:B-1----:R1:W-:Y:S01]  /*20c0*/  SYNCS.ARRIVE.TRANS64.RED.A1T0 RZ, [R2+URZ], RZ ;  /* 0x000000ff02ff79a7 */ /* 0x0023e200081004ff */
[----:B--2---:R-:W-:-:S13]  /*20d0*/  LOP3.LUT P2, RZ, R6, 0x1, RZ, 0xc0, !PT ;  /* 0x0000000106ff7812 */ /* 0x004fda000784c0ff */
[----:B------:R-:W-:Y:S01]  /*20e0*/  @P2 SHF.R.U32.HI R3, RZ, 0x10, R5 ;  /* 0x00000010ff032819 */ /* 0x000fe20000011605 */
[----:B------:R-:W-:Y:S01]  /*20f0*/  VOTEU.ANY UP0, P2 ;  /* 0x0000000000ff7886 */ /* 0x000fe20001000100 */
[----:B------:R-:W-:Y:S02]  /*2100*/  @P2 MOV R11, R4 ;  /* 0x00000004000b2202 */ /* 0x000fe40000000f00 */
[----:B------:R-:W-:Y:S02]  /*2110*/  @P2 R2UR.BROADCAST UR8, R3 ;  /* 0x00000000030822ca */ /* 0x000fe400008e0000 */
[----:B------:R-:W-:-:S11]  /*2120*/  @P2 LOP3.LUT R8, R5, 0xffff, RZ, 0xc0, !PT ;  /* 0x0000ffff05082812 */ /* 0x000fd600078ec0ff */
[----:B------:R-:W-:Y:S01]  /*2130*/  @UP0 UMOV UR36, UR8 ;  /* 0x0000000800240c82 */ /* 0x000fe20008000000 */
[----:B-1----:R-:W-:Y:S05]  /*2140*/  @!P0 BRA `(.L_x_40) ;  /* 0x0000000000b88947 */ /* 0x002fea0003800000 */
[----:B------:R-:W3:Y:S01]  /*2150*/  LDC.64 R4, c[0x0][0xb18] ;  /* 0x0002c600ff047b82 */ /* 0x000ee20000000a00 */
[----:B------:R-:W-:-:S07]  /*2160*/  ISETP.NE.AND P3, PT, R72, 0x1, PT ;  /* 0x000000014800780c */ /* 0x000fce0003f65270 */
[----:B------:R-:W1:Y:S08]  /*2170*/  LDC.64 R6, c[0x0][0xb10] ;  /* 0x0002c400ff067b82 */ /* 0x000e700000000a00 */
[----:B------:R-:W2:Y:S08]  /*2180*/  LDC R18, c[0x0][0xb20] ;  /* 0x0002c800ff127b82 */ /* 0x000eb00000000800 */
[----:B------:R-:W4:Y:S01]  /*2190*/  LDC R20, c[0x0][0xb0c] ;  /* 0x0002c300ff147b82 */ /* 0x000f220000000800 */
[----:B---3--:R-:W-:Y:S01]  /*21a0*/  IMAD.HI.U32 R19, R0, R5, RZ ;  /* 0x0000000500137227 */ /* 0x008fe200078e00ff */
[----:B------:R-:W-:-:S03]  /*21b0*/  ISETP.NE.AND P0, PT, R4, 0x1, PT ;  /* 0x000000010400780c */ /* 0x000fc60003f05270 */
[----:B------:R-:W-:-:S03]  /*21c0*/  IMAD.HI.U32 R5, R8, R5, RZ ;  /* 0x0000000508057227 */ /* 0x000fc600078e00ff */
[----:B------:R-:W3:Y:S01]  /*21d0*/  LDC.64 R2, c[0x0][0xb28] ;  /* 0x0002ca00ff027b82 */ /* 0x000ee20000000a00 */
[----:B-1----:R-:W-:-:S04]  /*21e0*/  IMAD.HI.U32 R22, R9, R6, RZ ;  /* 0x0000000609167227 */ /* 0x002fc800078e00ff */
[----:B------:R-:W-:Y:S01]  /*21f0*/  IMAD.HI.U32 R24, R11, R6, RZ ;  /* 0x000000060b187227 */ /* 0x000fe200078e00ff */
[----:B------:R-:W-:Y:S02]  /*2200*/  SHF.R.U32.HI R22, RZ, R7, R22 ;  /* 0x00000007ff167219 */ /* 0x000fe40000011616 */
[-C--:B--2---:R-:W-:Y:S02]  /*2210*/  SHF.R.U32.HI R19, RZ, R18.reuse, R19 ;  /* 0x00000012ff137219 */ /* 0x084fe40000011613 */
[----:B------:R-:W-:Y:S02]  /*2220*/  SHF.R.U32.HI R5, RZ, R18, R5 ;  /* 0x00000012ff057219 */ /* 0x000fe40000011605 */
[----:B------:R-:W-:Y:S02]  /*2230*/  SEL R19, R0, R19, !P0 ;  /* 0x0000001300137207 */ /* 0x000fe40004000000 */
[----:B------:R-:W-:Y:S02]  /*2240*/  SHF.R.U32.HI R24, RZ, R7, R24 ;  /* 0x00000007ff187219 */ /* 0x000fe40000011618 */
[----:B----4-:R-:W-:-:S02]  /*2250*/  ISETP.NE.AND P1, PT, R20, 0x1, PT ;  /* 0x000000011400780c */ /* 0x010fc40003f25270 */
[----:B------:R-:W-:Y:S02]  /*2260*/  SEL R5, R8, R5, !P0 ;  /* 0x0000000508057207 */ /* 0x000fe40004000000 */
[----:B------:R-:W-:Y:S02]  /*2270*/  SEL R21, R9, R22, !P1 ;  /* 0x0000001609157207 */ /* 0x000fe40004800000 */
[----:B------:R-:W-:Y:S01]  /*2280*/  SEL R7, R11, R24, !P1 ;  /* 0x000000180b077207 */ /* 0x000fe20004800000 */
[----:B---3--:R-:W-:-:S04]  /*2290*/  IMAD.HI.U32 R22, R19, R2, RZ ;  /* 0x0000000213167227 */ /* 0x008fc800078e00ff */
[----:B------:R-:W-:Y:S01]  /*22a0*/  IMAD.HI.U32 R6, R21, R2, RZ ;  /* 0x0000000215067227 */ /* 0x000fe200078e00ff */
[----:B------:R-:W-:-:S04]  /*22b0*/  @P3 SHF.R.U32.HI R19, RZ, R3, R22 ;  /* 0x00000003ff133219 */ /* 0x000fc80000011616 */
[----:B------:R-:W-:Y:S01]  /*22c0*/  @P3 SHF.R.U32.HI R21, RZ, R3, R6 ;  /* 0x00000003ff153219 */ /* 0x000fe20000011606 */
[----:B------:R-:W-:-:S04]  /*22d0*/  IMAD R19, R72, R19, RZ ;  /* 0x0000001348137224 */ /* 0x000fc800078e02ff */
[----:B------:R-:W-:Y:S01]  /*22e0*/  IMAD R6, R72, R21, RZ ;  /* 0x0000001548067224 */ /* 0x000fe200078e02ff */
[C---:B------:R-:W-:Y:S02]  /*22f0*/  ISETP.GE.AND P0, PT, R5.reuse, R19, PT ;  /* 0x000000130500720c */ /* 0x040fe40003f06270 */
[----:B------:R-:W-:Y:S02]  /*2300*/  IADD3 R19, PT, PT, -R5, RZ, RZ ;  /* 0x000000ff05137210 */ /* 0x000fe40007ffe1ff */
[----:B------:R-:W-:Y:S01]  /*2310*/  ISETP.GE.OR P0, PT, R7, R6, P0 ;  /* 0x000000060700720c */ /* 0x000fe20000706670 */
[----:B------:R-:W-:-:S04]  /*2320*/  IMAD.HI.U32 R6, R5, R2, RZ ;  /* 0x0000000205067227 */ /* 0x000fc800078e00ff */
[----:B------:R-:W-:Y:S01]  /*2330*/  IMAD R8, R4, R19, R8 ;  /* 0x0000001304087224 */ /* 0x000fe200078e0208 */
[----:B------:R-:W-:-:S04]  /*2340*/  SHF.R.U32.HI R6, RZ, R3, R6 ;  /* 0x00000003ff067219 */ /* 0x000fc80000011606 */
[----:B------:R-:W-:-:S03]  /*2350*/  SEL R6, R5, R6, !P3 ;  /* 0x0000000605067207 */ /* 0x000fc60005800000 */
[----:B------:R-:W-:-:S04]  /*2360*/  @!P0 IMAD.HI.U32 R18, R7, R2, RZ ;  /* 0x0000000207128227 */ /* 0x000fc800078e00ff */
[----:B------:R-:W-:Y:S01]  /*2370*/  IMAD.MOV R2, RZ, RZ, -R6 ;  /* 0x000000ffff027224 */ /* 0x000fe200078e0a06 */
[----:B------:R-:W-:-:S03]  /*2380*/  @!P0 SHF.R.U32.HI R18, RZ, R3, R18 ;  /* 0x00000003ff128219 */ /* 0x000fc60000011612 */
[----:B------:R-:W-:Y:S01]  /*2390*/  IMAD R2, R72, R2, R5 ;  /* 0x0000000248027224 */ /* 0x000fe200078e0205 */
        /* <DEDUP_REMOVED lines=9> */
.L_x_40:
[----:B------:R-:W1:Y:S02]  /*2430*/  LDCU UR8, c[0x0][0xb30] ;  /* 0x00016600ff0877ac */ /* 0x000e640008000800 */
[----:B-1----:R-:W-:-:S09]  /*2440*/  UISETP.NE.AND UP0, UPT, UR8, 0x1, UPT ;  /* 0x000000010800788c */ /* 0x002fd2000bf05270 */
[----:B------:R-:W-:Y:S05]  /*2450*/  BRA.U UP0, `(.L_x_41) ;  /* 0x0000000100407547 */ /* 0x000fea000b800000 */
[----:B------:R-:W1:Y:S08]  /*2460*/  LDC.64 R4, c[0x0][0xb10] ;  /* 0x0002c400ff047b82 */ /* 0x000e700000000a00 */
[----:B------:R-:W2:Y:S08]  /*2470*/  LDC.64 R2, c[0x0][0xb18] ;  /* 0x0002c600ff027b82 */ /* 0x000eb00000000a00 */
[----:B------:R-:W4:Y:S08]  /*2480*/  LDC R6, c[0x0][0xb20] ;  /* 0x0002c800ff067b82 */ /* 0x000f300000000800 */
[----:B------:R-:W3:Y:S01]  /*2490*/  LDC R18, c[0x0][0xb0c] ;  /* 0x0002c300ff127b82 */ /* 0x000ee20000000800 */
[----:B-1----:R-:W-:-:S05]  /*24a0*/  IMAD.HI.U32 R4, R11, R4, RZ ;  /* 0x000000040b047227 */ /* 0x002fca00078e00ff */
[----:B------:R-:W-:Y:S01]  /*24b0*/  SHF.R.U32.HI R4, RZ, R5, R4 ;  /* 0x00000005ff047219 */ /* 0x000fe20000011604 */
[----:B--2---:R-:W-:Y:S01]  /*24c0*/  IMAD.HI.U32 R3, R8, R3, RZ ;  /* 0x0000000308037227 */ /* 0x004fe200078e00ff */
[----:B------:R-:W-:-:S04]  /*24d0*/  ISETP.NE.AND P0, PT, R2, 0x1, PT ;  /* 0x000000010200780c */ /* 0x000fc80003f05270 */
[----:B----4-:R-:W-:-:S04]  /*24e0*/  SHF.R.U32.HI R3, RZ, R6, R3 ;  /* 0x00000006ff037219 */ /* 0x010fc80000011603 */
[----:B------:R-:W-:Y:S02]  /*24f0*/  SEL R3, R8, R3, !P0 ;  /* 0x0000000308037207 */ /* 0x000fe40004000000 */
[----:B---3--:R-:W-:-:S04]  /*2500*/  ISETP.NE.AND P1, PT, R18, 0x1, PT ;  /* 0x000000011200780c */ /* 0x008fc80003f25270 */
[----:B------:R-:W-:-:S05]  /*2510*/  SEL R4, R11, R4, !P1 ;  /* 0x000000040b047207 */ /* 0x000fca0004800000 */
[----:B------:R-:W-:Y:S02]  /*2520*/  IMAD.IADD R5, R3, 0x1, -R4 ;  /* 0x0000000103057824 */ /* 0x000fe400078e0a04 */
[----:B------:R-:W-:Y:S02]  /*2530*/  IMAD.IADD R3, R4, 0x1, -R3 ;  /* 0x0000000104037824 */ /* 0x000fe400078e0a03 */
[----:B------:R-:W-:Y:S02]  /*2540*/  IMAD R11, R5, R18, R11 ;  /* 0x00000012050b7224 */ /* 0x000fe400078e020b */
[----:B------:R-:W-:-:S07]  /*2550*/  IMAD R8, R3, R2, R8 ;  /* 0x0000000203087224 */ /* 0x000fce00078e0208 */
.L_x_41:
[----:B------:R-:W-:Y:S01]  /*2560*/  VIADD R14, R14, 0x1 ;  /* 0x000000010e0e7836 */ /* 0x000fe20000000000 */
[----:B------:R-:W-:Y:S01]  /*2570*/  PLOP3.LUT P1, PT, PT, PT, PT, 0x80, 0x8 ;  /* 0x000000000008781c */ /* 0x000fe20003f2f070 */
[----:B------:R-:W-:Y:S02]  /*2580*/  IMAD.IADD R21, R11, 0x1, R170 ;  /* 0x000000010b157824 */ /* 0x000fe400078e02aa */
[----:B------:R-:W-:Y:S01]  /*2590*/  IMAD.IADD R20, R8, 0x1, R147 ;  /* 0x0000000108147824 */ /* 0x000fe200078e0293 */
[----:B------:R-:W-:-:S04]  /*25a0*/  ISETP.NE.AND P0, PT, R14, 0x2, PT ;  /* 0x000000020e00780c */ /* 0x000fc80003f05270 */
[----:B------:R-:W-:Y:S02]  /*25b0*/  SEL R2, RZ, 0x1, P0 ;  /* 0x00000001ff027807 */ /* 0x000fe40000000000 */
[----:B------:R-:W-:Y:S02]  /*25c0*/  SEL R14, R14, RZ, P0 ;  /* 0x000000ff0e0e7207 */ /* 0x000fe40000000000 */
[----:B------:R-:W-:Y:S01]  /*25d0*/  LOP3.LUT R13, R13, R2, RZ, 0x3c, !PT ;  /* 0x000000020d0d7212 */ /* 0x000fe200078e3cff */
[----:B------:R-:W-:Y:S06]  /*25e0*/  @P2 BRA `(.L_x_42) ;  /* 0xfffffff000582947 */ /* 0x000fec000383ffff */
[----:B------:R-:W-:Y:S01]  /*25f0*/  UIADD3 UR4, UPT, UPT, UR4, 0x28, URZ ;  /* 0x0000002804047890 */ /* 0x000fe2000fffe0ff */
[----:B------:R-:W-:-:S03]  /*2600*/  SHF.L.U32 R3, R15, 0x1f, RZ ;  /* 0x0000001f0f037819 */ /* 0x000fc600000006ff */
[----:B------:R-:W-:-:S09]  /*2610*/  ULEA UR5, UR13, UR4, 0x3 ;  /* 0x000000040d057291 */ /* 0x000fd2000f8e18ff */
[----:B------:R-:W1:Y:S02]  /*2620*/  SYNCS.PHASECHK.TRANS64.TRYWAIT P0, [UR5], R3 ;  /* 0x00000003ff0075a7 */ /* 0x000e640008001105 */
[----:B-1----:R-:W-:Y:S05]  /*2630*/  @!P0 BRA `(.L_x_43) ;  /* 0x0000006400108947 */ /* 0x002fea0003800000 */
.L_x_130:
[----:B------:R-:W-:-:S04]  /*2640*/  UIADD3 UR6, UPT, UPT, UR13, 0x1, URZ ;  /* 0x000000010d067890 */ /* 0x000fc8000fffe0ff */
[----:B------:R-:W-:-:S04]  /*2650*/  UISETP.NE.AND UP0, UPT, UR6, 0x5, UPT ;  /* 0x000000050600788c */ /* 0x000fc8000bf05270 */
[----:B------:R-:W-:Y:S02]  /*2660*/  USEL UR7, URZ, 0x1, UP0 ;  /* 0x00000001ff077887 */ /* 0x000fe40008000000 */
[----:B------:R-:W-:-:S04]  /*2670*/  USEL UR6, UR6, URZ, UP0 ;  /* 0x000000ff06067287 */ /* 0x000fc80008000000 */
[----:B------:R-:W-:Y:S01]  /*2680*/  ULEA UR5, UR6, UR4, 0x3 ;  /* 0x0000000406057291 */ /* 0x000fe2000f8e18ff */
[----:B------:R-:W-:-:S04]  /*2690*/  LOP3.LUT R2, R15, UR7, RZ, 0x3c, !PT ;  /* 0x000000070f027c12 */ /* 0x000fc8000f8e3cff */
[----:B-1----:R-:W-:-:S04]  /*26a0*/  SHF.L.U32 R3, R2, 0x1f, RZ ;  /* 0x0000001f02037819 */ /* 0x002fc800000006ff */
[----:B------:R-:W1:Y:S02]  /*26b0*/  SYNCS.PHASECHK.TRANS64.TRYWAIT P0, [UR5], R3 ;  /* 0x00000003ff0075a7 */ /* 0x000e640008001105 */
[----:B-1----:R-:W-:Y:S05]  /*26c0*/  @!P0 BRA `(.L_x_44) ;  /* 0x0000006400048947 */ /* 0x002fea0003800000 */
.L_x_132:
        /* <DEDUP_REMOVED lines=9> */
.L_x_134:
        /* <DEDUP_REMOVED lines=9> */
.L_x_136:
[----:B------:R-:W-:-:S04]  /*27f0*/  UIADD3 UR6, UPT, UPT, UR6, 0x1, URZ ;  /* 0x0000000106067890 */ /* 0x000fc8000fffe0ff */
[----:B------:R-:W-:-:S04]  /*2800*/  UISETP.NE.AND UP0, UPT, UR6, 0x5, UPT ;  /* 0x000000050600788c */ /* 0x000fc8000bf05270 */
[----:B------:R-:W-:Y:S02]  /*2810*/  USEL UR5, URZ, 0x1, UP0 ;  /* 0x00000001ff057887 */ /* 0x000fe40008000000 */
[----:B------:R-:W-:-:S04]  /*2820*/  USEL UR6, UR6, URZ, UP0 ;  /* 0x000000ff06067287 */ /* 0x000fc80008000000 */
[----:B------:R-:W-:Y:S01]  /*2830*/  ULEA UR6, UR6, UR4, 0x3 ;  /* 0x0000000406067291 */ /* 0x000fe2000f8e18ff */
[----:B-1----:R-:W-:-:S04]  /*2840*/  LOP3.LUT R3, R2, UR5, RZ, 0x3c, !PT ;  /* 0x0000000502037c12 */ /* 0x002fc8000f8e3cff */
[----:B------:R-:W-:Y:S01]  /*2850*/  SHF.L.U32 R3, R3, 0x1f, RZ ;  /* 0x0000001f03037819 */ /* 0x000fe200000006ff */
[----:B---3--:R-:W-:-:S07]  /*2860*/  IMAD.U32 R0, RZ, RZ, UR6 ;  /* 0x00000006ff007e24 */ /* 0x008fce000f8e00ff */
.L_x_47:
[----:B-1----:R1:W2:Y:S02]  /*2870*/  SYNCS.PHASECHK.TRANS64.TRYWAIT P0, [R0+URZ], R3 ;  /* 0x00000003000075a7 */ /* 0x0022a400080011ff */
[----:B--2---:R-:W-:Y:S05]  /*2880*/  @!P0 NANOSLEEP.SYNCS 0x989680 ;  /* 0x009896800000895d */ /* 0x004fea0003900000 */
[----:B------:R-:W2:Y:S02]  /*2890*/  @!P0 SYNCS.PHASECHK.TRANS64 P0, [R0+URZ], R3 ;  /* 0x00000003000085a7 */ /* 0x000ea400080010ff */
[----:B--2---:R-:W-:Y:S05]  /*28a0*/  @P0 EXIT ;  /* 0x000000000000094d */ /* 0x004fea0003800000 */
[----:B------:R-:W-:Y:S05]  /*28b0*/  BRA `(.L_x_47) ;  /* 0xfffffffc00ec7947 */ /* 0x000fea000383ffff */
.L_x_22:
[----:B------:R-:W-:-:S04]  /*28c0*/  UISETP.NE.AND UP1, UPT, UR37, URZ, UPT ;  /* 0x000000ff2500728c */ /* 0x000fc8000bf25270 */
[----:B------:R-:W-:-:S09]  /*28d0*/  UISETP.NE.OR UP1, UPT, UR10, 0x1, UP1 ;  /* 0x000000010a00788c */ /* 0x000fd20008f25670 */
[----:B------:R-:W-:Y:S05]  /*28e0*/  BRA.U UP1, `(.L_x_48) ;  /* 0x00000005014c7547 */ /* 0x000fea000b800000 */
[----:B------:R-:W-:Y:S01]  /*28f0*/  HFMA2 R11, -RZ, RZ, 0, 0 ;  /* 0x00000000ff0b7431 */ /* 0x000fe200000001ff */
[----:B------:R-:W-:Y:S01]  /*2900*/  ISETP.GE.U32.AND P2, PT, R10, 0x2, PT ;  /* 0x000000020a00780c */ /* 0x000fe20003f46070 */
[----:B------:R-:W-:Y:S01]  /*2910*/  IMAD.MOV.U32 R12, RZ, RZ, 0x1 ;  /* 0x00000001ff0c7424 */ /* 0x000fe200078e00ff */
[----:B------:R-:W-:Y:S01]  /*2920*/  CS2R R8, SRZ ;  /* 0x0000000000087805 */ /* 0x000fe2000001ff00 */
[----:B------:R-:W-:Y:S01]  /*2930*/  IMAD.MOV.U32 R3, RZ, RZ, RZ ;  /* 0x000000ffff037224 */ /* 0x000fe200078e00ff */
[----:B------:R-:W-:Y:S01]  /*2940*/  UMOV UR4, 0x400 ;  /* 0x0000040000047882 */ /* 0x000fe20000000000 */
[----:B------:R-:W-:Y:S01]  /*2950*/  UMOV UR6, URZ ;  /* 0x000000ff00067c82 */ /* 0x000fe20008000000 */
[----:B------:R-:W-:-:S12]  /*2960*/  ULEA UR37, UR37, UR4, 0x18 ;  /* 0x0000000425257291 */ /* 0x000fd8000f8ec0ff */
.L_x_52:
[----:B------:R-:W-:Y:S02]  /*2970*/  LEA R0, R3, UR37, 0x3 ;  /* 0x0000002503007c11 */ /* 0x000fe4000f8e18ff */
[----:B------:R-:W-:-:S03]  /*2980*/  SHF.L.U32 R5, R8, 0x1f, RZ ;  /* 0x0000001f08057819 */ /* 0x000fc600000006ff */
[----:B------:R-:W-:Y:S01]  /*2990*/  VIADD R4, R0, 0xf0 ;  /* 0x000000f000047836 */ /* 0x000fe20000000000 */
[----:B------:R-:W1:Y:S02]  /*29a0*/  SYNCS.PHASECHK.TRANS64.TRYWAIT P0, [R0+URZ+0xe0], R5 ;  /* 0x0000e005000075a7 */ /* 0x000e6400080011ff */
[----:B-1----:R-:W-:Y:S05]  /*29b0*/  @!P0 BRA `(.L_x_49) ;  /* 0x0000006000908947 */ /* 0x002fea0003800000 */
.L_x_137:
[----:B------:R-:W-:Y:S01]  /*29c0*/  ULEA UR5, UR6, UR37, 0x3 ;  /* 0x0000002506057291 */ /* 0x000fe2000f8e18ff */
[----:B------:R-:W-:Y:S01]  /*29d0*/  PRMT R4, RZ, 0x654, R4 ;  /* 0x00000654ff047816 */ /* 0x000fe20000000004 */
[----:B-1----:R-:W-:Y:S01]  /*29e0*/  @!P2 IMAD.MOV.U32 R5, RZ, RZ, 0x10 ;  /* 0x00000010ff05a424 */ /* 0x002fe200078e00ff */
[----:B------:R-:W-:Y:S01]  /*29f0*/  SHF.L.U32 R7, R12, 0x1f, RZ ;  /* 0x0000001f0c077819 */ /* 0x000fe200000006ff */
[----:B------:R-:W-:Y:S01]  /*2a00*/  UIADD3 UR4, UPT, UPT, UR5, 0x80, URZ ;  /* 0x0000008005047890 */ /* 0x000fe2000fffe0ff */
[----:B------:R1:W-:Y:S05]  /*2a10*/  SYNCS.ARRIVE.TRANS64.RED.A1T0 RZ, [R4+URZ], RZ ;  /* 0x000000ff04ff79a7 */ /* 0x0003ea00081004ff */
[----:B------:R-:W-:Y:S01]  /*2a20*/  IMAD.U32 R13, RZ, RZ, UR4 ;  /* 0x00000004ff0d7e24 */ /* 0x000fe2000f8e00ff */
[----:B------:R-:W2:Y:S04]  /*2a30*/  SYNCS.PHASECHK.TRANS64.TRYWAIT P0, [UR5+0x90], R7 ;  /* 0x00009007ff0075a7 */ /* 0x000ea80008001105 */
[----:B------:R-:W-:Y:S01]  /*2a40*/  PRMT R13, R10, 0x654, R13 ;  /* 0x000006540a0d7816 */ /* 0x000fe2000000000d */
[----:B-12---:R-:W-:Y:S06]  /*2a50*/  @!P0 BRA `(.L_x_50) ;  /* 0x00000060007c8947 */ /* 0x006fec0003800000 */
.L_x_139:
[----:B------:R-:W-:Y:S01]  /*2a60*/  ULEA UR4, UR6, UR37, 0x4 ;  /* 0x0000002506047291 */ /* 0x000fe2000f8e20ff */
[----:B------:R-:W-:Y:S01]  /*2a70*/  SEL R2, R13, R2, !P2 ;  /* 0x000000020d027207 */ /* 0x000fe20005000000 */
[----:B------:R-:W-:Y:S01]  /*2a80*/  UIADD3 UR5, UPT, UPT, UR5, 0x80, URZ ;  /* 0x0000008005057890 */ /* 0x000fe2000fffe0ff */
[----:B-1----:R-:W-:Y:S01]  /*2a90*/  LEA R0, R11, UR37, 0x3 ;  /* 0x000000250b007c11 */ /* 0x002fe2000f8e18ff */
[----:B------:R-:W-:Y:S01]  /*2aa0*/  UIADD3 UR4, UPT, UPT, UR4, 0x110, URZ ;  /* 0x0000011004047890 */ /* 0x000fe2000fffe0ff */
[----:B------:R1:W-:Y:S01]  /*2ab0*/  @!P2 SYNCS.ARRIVE.TRANS64.RED RZ, [R2+URZ], R5 ;  /* 0x0000000502ffa9a7 */ /* 0x0003e200080004ff */
[----:B------:R-:W-:Y:S01]  /*2ac0*/  UIADD3 UR6, UPT, UPT, UR6, 0x1, URZ ;  /* 0x0000000106067890 */ /* 0x000fe2000fffe0ff */
[----:B------:R-:W-:-:S03]  /*2ad0*/  VIADD R3, R3, 0x1 ;  /* 0x0000000103037836 */ /* 0x000fc60000000000 */
[----:B------:R-:W-:Y:S02]  /*2ae0*/  UISETP.NE.AND UP0, UPT, UR6, 0x2, UPT ;  /* 0x000000020600788c */ /* 0x000fe4000bf05270 */
[----:B------:R-:W-:Y:S01]  /*2af0*/  ISETP.NE.AND P0, PT, R3, 0x2, PT ;  /* 0x000000020300780c */ /* 0x000fe20003f05270 */
[----:B------:R-:W-:Y:S06]  /*2b00*/  UGETNEXTWORKID.BROADCAST [UR4], [UR5] ;  /* 0x00000000040073ca */ /* 0x000fec0008000100 */
[----:B------:R-:W-:Y:S02]  /*2b10*/  USEL UR4, URZ, 0x1, UP0 ;  /* 0x00000001ff047887 */ /* 0x000fe40008000000 */
[----:B------:R-:W-:-:S04]  /*2b20*/  USEL UR6, UR6, URZ, UP0 ;  /* 0x000000ff06067287 */ /* 0x000fc80008000000 */
[----:B------:R-:W-:Y:S02]  /*2b30*/  LOP3.LUT R12, R12, UR4, RZ, 0x3c, !PT ;  /* 0x000000040c0c7c12 */ /* 0x000fe4000f8e3cff */
[----:B-1----:R-:W-:-:S04]  /*2b40*/  SHF.L.U32 R5, R9, 0x1f, RZ ;  /* 0x0000001f09057819 */ /* 0x002fc800000006ff */
[----:B------:R-:W1:Y:S02]  /*2b50*/  SYNCS.PHASECHK.TRANS64.TRYWAIT P1, [R0+URZ+0x80], R5 ;  /* 0x00008005000075a7 */ /* 0x000e6400080211ff */
[----:B-1----:R-:W-:Y:S05]  /*2b60*/  @!P1 BRA `(.L_x_51) ;  /* 0x0000006000509947 */ /* 0x002fea0003800000 */
.L_x_140:
[----:B------:R-:W-:Y:S01]  /*2b70*/  LEA R4, R11, UR37, 0x4 ;  /* 0x000000250b047c11 */ /* 0x000fe2000f8e20ff */
[----:B-1----:R-:W-:Y:S01]  /*2b80*/  VIADD R0, R0, 0x90 ;  /* 0x0000009000007836 */ /* 0x002fe20000000000 */
[----:B------:R-:W-:Y:S01]  /*2b90*/  SEL R3, R3, RZ, P0 ;  /* 0x000000ff03037207 */ /* 0x000fe20000000000 */
[----:B------:R-:W-:-:S03]  /*2ba0*/  VIADD R11, R11, 0x1 ;  /* 0x000000010b0b7836 */ /* 0x000fc60000000000 */
[----:B------:R-:W1:Y:S01]  /*2bb0*/  LDS.128 R4, [R4+0x110] ;  /* 0x0001100004047984 */ /* 0x000e620000000c00 */
[----:B------:R-:W-:Y:S02]  /*2bc0*/  PRMT R0, RZ, 0x654, R0 ;  /* 0x00000654ff007816 */ /* 0x000fe40000000000 */
[C---:B------:R-:W-:Y:S01]  /*2bd0*/  ISETP.NE.AND P1, PT, R11.reuse, 0x2, PT ;  /* 0x000000020b00780c */ /* 0x040fe20003f25270 */
[----:B------:R-:W-:Y:S01]  /*2be0*/  @!PT LDS RZ, [RZ] ;  /* 0x00000000fffff984 */ /* 0x000fe20000000800 */
[----:B------:R-:W-:Y:S01]  /*2bf0*/  @!PT LDS RZ, [RZ] ;  /* 0x00000000fffff984 */ /* 0x000fe20000000800 */
[----:B------:R-:W-:Y:S01]  /*2c00*/  @!PT LDS RZ, [RZ] ;  /* 0x00000000fffff984 */ /* 0x000fe20000000800 */
[----:B------:R-:W-:Y:S01]  /*2c10*/  @!PT LDS RZ, [RZ] ;  /* 0x00000000fffff984 */ /* 0x000fe20000000800 */
[----:B------:R2:W-:Y:S06]  /*2c20*/  MEMBAR.ALL.CTA ;  /* 0x0000000000007992 */ /* 0x0005ec0000008000 */
[----:B--2---:R-:W2:Y:S01]  /*2c30*/  FENCE.VIEW.ASYNC.S ;  /* 0x00000000000073c6 */ /* 0x004ea20000000000 */
[----:B------:R-:W-:Y:S01]  /*2c40*/  SEL R11, R11, RZ, P1 ;  /* 0x000000ff0b0b7207 */ /* 0x000fe20000800000 */
[----:B--2---:R2:W-:Y:S01]  /*2c50*/  SYNCS.ARRIVE.TRANS64.RED.A1T0 RZ, [R0+URZ], RZ ;  /* 0x000000ff00ff79a7 */ /* 0x0045e200081004ff */
[----:B-1----:R-:W-:-:S02]  /*2c60*/  LOP3.LUT P3, RZ, R6, 0x1, RZ, 0xc0, !PT ;  /* 0x0000000106ff7812 */ /* 0x002fc4000786c0ff */
[----:B------:R-:W-:-:S04]  /*2c70*/  SEL R5, RZ, 0x1, P0 ;  /* 0x00000001ff057807 */ /* 0x000fc80000000000 */
[----:B------:R-:W-:Y:S02]  /*2c80*/  LOP3.LUT R8, R8, R5, RZ, 0x3c, !PT ;  /* 0x0000000508087212 */ /* 0x000fe400078e3cff */
[----:B--2---:R-:W-:-:S04]  /*2c90*/  SEL R0, RZ, 0x1, P1 ;  /* 0x00000001ff007807 */ /* 0x004fc80000800000 */
[----:B------:R-:W-:Y:S01]  /*2ca0*/  LOP3.LUT R9, R9, R0, RZ, 0x3c, !PT ;  /* 0x0000000009097212 */ /* 0x000fe200078e3cff */
[----:B------:R-:W-:Y:S06]  /*2cb0*/  @P3 BRA `(.L_x_52) ;  /* 0xfffffffc002c3947 */ /* 0x000fec000383ffff */
[----:B------:R-:W-:Y:S01]  /*2cc0*/  ULEA UR5, UR6, UR37, 0x3 ;  /* 0x0000002506057291 */ /* 0x000fe2000f8e18ff */
[----:B------:R-:W-:-:S08]  /*2cd0*/  SHF.L.U32 R3, R12, 0x1f, RZ ;  /* 0x0000001f0c037819 */ /* 0x000fd000000006ff */
[----:B------:R-:W1:Y:S02]  /*2ce0*/  SYNCS.PHASECHK.TRANS64 P0, [UR5+0x90], R3 ;  /* 0x00009003ff0075a7 */ /* 0x000e640008001005 */
[----:B-1----:R-:W-:Y:S05]  /*2cf0*/  @P0 BRA `(.L_x_53) ;  /* 0x0000000000080947 */ /* 0x002fea0003800000 */
[----:B------:R-:W1:Y:S02]  /*2d00*/  SYNCS.PHASECHK.TRANS64.TRYWAIT P0, [UR5+0x90], R3 ;  /* 0x00009003ff0075a7 */ /* 0x000e640008001105 */
[----:B-1----:R-:W-:Y:S05]  /*2d10*/  @!P0 BRA `(.L_x_54) ;  /* 0x0000005c00f88947 */ /* 0x002fea0003800000 */
.L_x_53:
[----:B------:R-:W-:-:S04]  /*2d20*/  UIADD3 UR4, UPT, UPT, UR6, 0x1, URZ ;  /* 0x0000000106047890 */ /* 0x000fc8000fffe0ff */
[----:B------:R-:W-:-:S04]  /*2d30*/  UISETP.NE.AND UP0, UPT, UR4, 0x2, UPT ;  /* 0x000000020400788c */ /* 0x000fc8000bf05270 */
[----:B------:R-:W-:Y:S02]  /*2d40*/  USEL UR7, URZ, 0x1, UP0 ;  /* 0x00000001ff077887 */ /* 0x000fe40008000000 */
[----:B------:R-:W-:-:S04]  /*2d50*/  USEL UR4, UR4, URZ, UP0 ;  /* 0x000000ff04047287 */ /* 0x000fc80008000000 */
[----:B------:R-:W-:Y:S01]  /*2d60*/  ULEA UR4, UR4, UR37, 0x3 ;  /* 0x0000002504047291 */ /* 0x000fe2000f8e18ff */
[----:B-1----:R-:W-:-:S04]  /*2d70*/  LOP3.LUT R3, R12, UR7, RZ, 0x3c, !PT ;  /* 0x000000070c037c12 */ /* 0x002fc8000f8e3cff */
[----:B------:R-:W-:-:S04]  /*2d80*/  SHF.L.U32 R0, R3, 0x1f, RZ ;  /* 0x0000001f03007819 */ /* 0x000fc800000006ff */
[----:B------:R-:W1:Y:S02]  /*2d90*/  SYNCS.PHASECHK.TRANS64 P0, [UR4+0x90], R0 ;  /* 0x00009000ff0075a7 */ /* 0x000e640008001004 */
[----:B-1----:R-:W-:Y:S05]  /*2da0*/  @P0 EXIT ;  /* 0x000000000000094d */ /* 0x002fea0003800000 */
[----:B------:R-:W-:Y:S02]  /*2db0*/  SHF.L.U32 R3, R3, 0x1f, RZ ;  /* 0x0000001f03037819 */ /* 0x000fe400000006ff */
[----:B------:R-:W-:-:S07]  /*2dc0*/  MOV R0, UR4 ;  /* 0x0000000400007c02 */ /* 0x000fce0008000f00 */
.L_x_55:
[----:B-1----:R1:W2:Y:S02]  /*2dd0*/  SYNCS.PHASECHK.TRANS64.TRYWAIT P0, [R0+URZ+0x90], R3 ;  /* 0x00009003000075a7 */ /* 0x0022a400080011ff */
[----:B--2---:R-:W-:Y:S05]  /*2de0*/  @!P0 NANOSLEEP.SYNCS 0x989680 ;  /* 0x009896800000895d */ /* 0x004fea0003900000 */
[----:B------:R-:W2:Y:S02]  /*2df0*/  @!P0 SYNCS.PHASECHK.TRANS64 P0, [R0+URZ+0x90], R3 ;  /* 0x00009003000085a7 */ /* 0x000ea400080010ff */
[----:B--2---:R-:W-:Y:S05]  /*2e00*/  @P0 EXIT ;  /* 0x000000000000094d */ /* 0x004fea0003800000 */
[----:B------:R-:W-:Y:S05]  /*2e10*/  BRA `(.L_x_55) ;  /* 0xfffffffc00ec7947 */ /* 0x000fea000383ffff */
.L_x_48:
[----:B------:R-:W-:Y:S05]  /*2e20*/  BRA.U UP4, `(.L_x_56) ;  /* 0x0000001104847547 */ /* 0x000fea000b800000 */
[----:B------:R-:W-:Y:S01]  /*2e30*/  UMOV UR6, 0x40 ;  /* 0x0000004000067882 */ /* 0x000fe20000000000 */
[----:B------:R-:W-:Y:S01]  /*2e40*/  NOP ;  /* 0x0000000000007918 */ /* 0x000fe20000000000 */
[----:B------:R-:W-:Y:S01]  /*2e50*/  ULEA UR6, UR37, UR6, 0x18 ;  /* 0x0000000625067291 */ /* 0x000fe2000f8ec0ff */
[----:B------:R-:W-:Y:S02]  /*2e60*/  UMOV UR7, 0x400 ;  /* 0x0000040000077882 */ /* 0x000fe40000000000 */
[----:B------:R-:W-:-:S06]  /*2e70*/  ULEA UR37, UR37, UR7, 0x18 ;  /* 0x0000000725257291 */ /* 0x000fcc000f8ec0ff */
[----:B------:R-:W1:Y:S02]  /*2e80*/  LDS.U8 R2, [UR6+0x1c] ;  /* 0x00001c06ff027984 */ /* 0x000e640008000000 */
[----:B-1----:R-:W-:-:S13]  /*2e90*/  ISETP.NE.AND P0, PT, R2, RZ, PT ;  /* 0x000000ff0200720c */ /* 0x002fda0003f05270 */
[----:B------:R-:W-:Y:S05]  /*2ea0*/  @P0 BRA `(.L_x_57) ;  /* 0x0000000400080947 */ /* 0x000fea0003800000 */
[----:B------:R-:W-:Y:S02]  /*2eb0*/  UISETP.NE.U32.AND UP0, UPT, UR5, 0x1, UPT ;  /* 0x000000010500788c */ /* 0x000fe4000bf05070 */
[----:B------:R-:W-:-:S07]  /*2ec0*/  UIADD3 UR8, UPT, UPT, UR6, 0x8, URZ ;  /* 0x0000000806087890 */ /* 0x000fce000fffe0ff */
[----:B------:R-:W-:Y:S05]  /*2ed0*/  BRA.U !UP0, `(.L_x_58) ;  /* 0x00000001089c7547 */ /* 0x000fea000b800000 */
[----:B------:R-:W-:Y:S01]  /*2ee0*/  ELECT P0, URZ, PT ;  /* 0x0000000000ff782f */ /* 0x000fe20003800000 */
[----:B------:R-:W-:-:S12]  /*2ef0*/  BSSY B0, `(.L_x_58) ;  /* 0x0000025000007945 */ /* 0x000fd80003800000 */
[----:B------:R-:W-:Y:S05]  /*2f00*/  @!P0 BRA `(.L_x_59) ;  /* 0x00000000008c8947 */ /* 0x000fea0003800000 */
[----:B------:R-:W-:-:S05]  /*2f10*/  UMOV UR7, 0x10 ;  /* 0x0000001000077882 */ /* 0x000fca0000000000 */
[----:B------:R-:W-:Y:S04]  /*2f20*/  DEPBAR.LE SB1, 0x36 ;  /* 0x00009d800000791a */ /* 0x000fe80000000000 */
[----:B------:R-:W1:Y:S02]  /*2f30*/  UTCATOMSWS.2CTA.FIND_AND_SET.ALIGN UP1, UR7, UR7 ;  /* 0x00000007000775e3 */ /* 0x000e640008220800 */
[----:B-1----:R-:W-:Y:S01]  /*2f40*/  MOV R11, UR7 ;  /* 0x00000007000b7c02 */ /* 0x002fe20008000f00 */
[----:B------:R-:W-:Y:S06]  /*2f50*/  BRA.U UP1, `(.L_x_60) ;  /* 0x0000000101187547 */ /* 0x000fec000b800000 */
.L_x_61:
[----:B------:R-:W-:Y:S05]  /*2f60*/  NANOSLEEP 0x64 ;  /* 0x000000640000795d */ /* 0x000fea0003800000 */
[----:B------:R-:W-:-:S05]  /*2f70*/  UMOV UR7, 0x10 ;  /* 0x0000001000077882 */ /* 0x000fca0000000000 */
[----:B------:R-:W-:Y:S04]  /*2f80*/  DEPBAR.LE SB1, 0x36 ;  /* 0x00009d800000791a */ /* 0x000fe80000000000 */
[----:B------:R-:W1:Y:S02]  /*2f90*/  UTCATOMSWS.2CTA.FIND_AND_SET.ALIGN UP1, UR7, UR7 ;  /* 0x00000007000775e3 */ /* 0x000e640008220800 */
[----:B-1----:R-:W-:Y:S01]  /*2fa0*/  MOV R11, UR7 ;  /* 0x00000007000b7c02 */ /* 0x002fe20008000f00 */
[----:B------:R-:W-:Y:S05]  /*2fb0*/  BRA.U !UP1, `(.L_x_61) ;  /* 0xfffffffd09e87547 */ /* 0x000fea000b83ffff */
.L_x_60:
[----:B------:R-:W1:Y:S01]  /*2fc0*/  LDS R5, [UR6+0x10] ;  /* 0x00001006ff057984 */ /* 0x000e620008000800 */
[----:B------:R-:W-:Y:S01]  /*2fd0*/  IMAD.U32 R3, RZ, RZ, UR37 ;  /* 0x00000025ff037e24 */ /* 0x000fe2000f8e00ff */
[----:B------:R-:W-:-:S03]  /*2fe0*/  MOV R2, UR4 ;  /* 0x0000000400027c02 */ /* 0x000fc60008000f00 */
[----:B------:R-:W-:Y:S01]  /*2ff0*/  VIADD R3, R3, 0x130 ;  /* 0x0000013003037836 */ /* 0x000fe20000000000 */
[----:B-1----:R-:W-:-:S04]  /*3000*/  SHF.L.U32 R5, R5, 0x1f, RZ ;  /* 0x0000001f05057819 */ /* 0x002fc800000006ff */
[----:B------:R-:W1:Y:S02]  /*3010*/  SYNCS.PHASECHK.TRANS64.TRYWAIT P0, [UR6+0x8], R5 ;  /* 0x00000805ff0075a7 */ /* 0x000e640008001106 */
[----:B-1----:R-:W-:Y:S05]  /*3020*/  @P0 BRA `(.L_x_62) ;  /* 0x0000000000080947 */ /* 0x002fea0003800000 */
[----:B------:R-:W1:Y:S02]  /*3030*/  SYNCS.PHASECHK.TRANS64.TRYWAIT P0, [UR6+0x8], R5 ;  /* 0x00000805ff0075a7 */ /* 0x000e640008001106 */
[----:B-1----:R-:W-:Y:S05]  /*3040*/  @!P0 BRA `(.L_x_63) ;  /* 0x0000005c00448947 */ /* 0x002fea0003800000 */
.L_x_62:
[----:B-1----:R-:W-:Y:S01]  /*3050*/  HFMA2 R4, -RZ, RZ, 0, 5.9604644775390625e-08 ;  /* 0x00000001ff047431 */ /* 0x002fe200000001ff */
[----:B------:R-:W-:Y:S01]  /*3060*/  UPRMT UR7, UR4, 0x654, UR8 ;  /* 0x0000065404077896 */ /* 0x000fe20008000008 */
[----:B------:R-:W-:Y:S01]  /*3070*/  IMAD.MOV.U32 R6, RZ, RZ, 0xffff ;  /* 0x0000ffffff067424 */ /* 0x000fe200078e00ff */
[----:B------:R-:W-:Y:S01]  /*3080*/  PRMT R2, R2, 0x654, R3 ;  /* 0x0000065402027816 */ /* 0x000fe20000000003 */
[----:B------:R-:W-:Y:S02]  /*3090*/  IMAD.MOV.U32 R5, RZ, RZ, 0x4 ;  /* 0x00000004ff057424 */ /* 0x000fe400078e00ff */
[----:B------:R-:W-:Y:S01]  /*30a0*/  IMAD.SHL.U32 R9, R11, 0x20, RZ ;  /* 0x000000200b097824 */ /* 0x000fe200078e00ff */
[----:B------:R-:W-:Y:S02]  /*30b0*/  MOV R3, UR7 ;  /* 0x0000000700037c02 */ /* 0x000fe40008000f00 */
[-C--:B------:R-:W-:Y:S01]  /*30c0*/  SHF.L.U32 R7, R6, R11.reuse, RZ ;  /* 0x0000000b06077219 */ /* 0x080fe200000006ff */
[----:B------:R1:W-:Y:S01]  /*30d0*/  SYNCS.ARRIVE.TRANS64.RED RZ, [UR7], R5 ;  /* 0x00000005ffff79a7 */ /* 0x0003e20008000407 */
[----:B------:R-:W-:Y:S01]  /*30e0*/  SHF.L.U32 R6, R4, R11, RZ ;  /* 0x0000000b04067219 */ /* 0x000fe200000006ff */
[----:B------:R1:W-:Y:S04]  /*30f0*/  STS [UR37+0x130], R9 ;  /* 0x00013009ff007988 */ /* 0x0003e80008000825 */
[----:B------:R1:W-:Y:S04]  /*3100*/  STAS [R2.64], R11 ;  /* 0x0000000b02007dbd */ /* 0x0003e8000c0008ff */
[----:B------:R1:W-:Y:S04]  /*3110*/  ATOMS.OR RZ, [UR6+0x14], R7 ;  /* 0x00001407ffff798c */ /* 0x0003e8000b000006 */
[----:B------:R1:W-:Y:S04]  /*3120*/  ATOMS.OR RZ, [UR6+0x18], R6 ;  /* 0x00001806ffff798c */ /* 0x0003e8000b000006 */
[----:B------:R1:W-:Y:S02]  /*3130*/  ATOMS.XOR RZ, [UR6+0x10], R4 ;  /* 0x00001004ffff798c */ /* 0x0003e4000b800006 */
.L_x_59:
[----:B------:R-:W-:Y:S05]  /*3140*/  BSYNC B0 ;  /* 0x0000000000007941 */ /* 0x000fea0003800000 */
.L_x_58:
[----:B------:R-:W-:Y:S05]  /*3150*/  BRA.U UP0, `(.L_x_64) ;  /* 0x00000001006c7547 */ /* 0x000fea000b800000 */
[----:B------:R-:W-:-:S03]  /*3160*/  UMOV UR7, 0xffffffff ;  /* 0xffffffff00077882 */ /* 0x000fc60000000000 */
[----:B------:R-:W-:Y:S05]  /*3170*/  BRA.DIV UR7, `(.L_x_65) ;  /* 0x0000005e07107947 */ /* 0x000fea000b800000 */
[----:B------:R-:W-:-:S13]  /*3180*/  ELECT P6, URZ, PT ;  /* 0x0000000000ff782f */ /* 0x000fda00038c0000 */
.L_x_144:
[----:B------:R-:W-:Y:S05]  /*3190*/  @!P6 BRA `(.L_x_64) ;  /* 0x00000000005ce947 */ /* 0x000fea0003800000 */
[----:B-1----:R-:W1:Y:S02]  /*31a0*/  LDS R3, [UR6+0x10] ;  /* 0x00001006ff037984 */ /* 0x002e640008000800 */
[----:B-1----:R-:W-:-:S04]  /*31b0*/  SHF.L.U32 R3, R3, 0x1f, RZ ;  /* 0x0000001f03037819 */ /* 0x002fc800000006ff */
[----:B------:R-:W1:Y:S02]  /*31c0*/  SYNCS.PHASECHK.TRANS64.TRYWAIT P0, [UR6+0x8], R3 ;  /* 0x00000803ff0075a7 */ /* 0x000e640008001106 */
[----:B-1----:R-:W-:Y:S05]  /*31d0*/  @P0 BRA `(.L_x_66) ;  /* 0x0000000000080947 */ /* 0x002fea0003800000 */
[----:B------:R-:W1:Y:S02]  /*31e0*/  SYNCS.PHASECHK.TRANS64.TRYWAIT P0, [UR6+0x8], R3 ;  /* 0x00000803ff0075a7 */ /* 0x000e640008001106 */
[----:B-1----:R-:W-:Y:S05]  /*31f0*/  @!P0 BRA `(.L_x_67) ;  /* 0x0000005c00108947 */ /* 0x002fea0003800000 */
.L_x_66:
[----:B------:R-:W2:Y:S01]  /*3200*/  LDS R5, [UR37+0x130] ;  /* 0x00013025ff057984 */ /* 0x000ea20008000800 */
[----:B-1----:R-:W-:Y:S02]  /*3210*/  HFMA2 R2, -RZ, RZ, 0, 5.9604644775390625e-08 ;  /* 0x00000001ff027431 */ /* 0x002fe400000001ff */
[----:B------:R-:W-:Y:S01]  /*3220*/  IMAD.MOV.U32 R3, RZ, RZ, 0xffff ;  /* 0x0000ffffff037424 */ /* 0x000fe200078e00ff */
[----:B------:R-:W-:Y:S01]  /*3230*/  UPRMT UR7, UR4, 0x654, UR8 ;  /* 0x0000065404077896 */ /* 0x000fe20008000008 */
[----:B--2---:R-:W-:-:S03]  /*3240*/  IMAD.SHL.U32 R4, R5, 0x20, RZ ;  /* 0x0000002005047824 */ /* 0x004fc600078e00ff */
[-C--:B------:R-:W-:Y:S02]  /*3250*/  SHF.L.U32 R3, R3, R5.reuse, RZ ;  /* 0x0000000503037219 */ /* 0x080fe400000006ff */
[----:B------:R-:W-:Y:S01]  /*3260*/  SHF.L.U32 R5, R2, R5, RZ ;  /* 0x0000000502057219 */ /* 0x000fe200000006ff */
[----:B------:R2:W-:Y:S04]  /*3270*/  STS [UR37+0x130], R4 ;  /* 0x00013004ff007988 */ /* 0x0005e80008000825 */
[----:B------:R2:W-:Y:S04]  /*3280*/  ATOMS.OR RZ, [UR6+0x14], R3 ;  /* 0x00001403ffff798c */ /* 0x0005e8000b000006 */
[----:B------:R2:W-:Y:S01]  /*3290*/  ATOMS.OR RZ, [UR6+0x18], R5 ;  /* 0x00001805ffff798c */ /* 0x0005e2000b000006 */
[----:B------:R-:W-:Y:S03]  /*32a0*/  SYNCS.ARRIVE.TRANS64.RED.A1T0 RZ, [UR7], RZ ;  /* 0x000000ffffff79a7 */ /* 0x000fe60008100407 */
[----:B------:R2:W-:Y:S01]  /*32b0*/  ATOMS.XOR RZ, [UR6+0x10], R2 ;  /* 0x00001002ffff798c */ /* 0x0005e2000b800006 */
[----:B------:R-:W-:Y:S05]  /*32c0*/  BRA `(.L_x_64) ;  /* 0x0000000000107947 */ /* 0x000fea0003800000 */
.L_x_57:
[----:B------:R-:W-:-:S05]  /*32d0*/  MOV R2, 0xffffffff ;  /* 0xffffffff00027802 */ /* 0x000fca0000000f00 */
[----:B------:R1:W-:Y:S02]  /*32e0*/  STS [UR37+0x130], R2 ;  /* 0x00013002ff007988 */ /* 0x0003e40008000825 */
[----:B-1----:R-:W-:Y:S02]  /*32f0*/  MOV R2, 0x3310 ;  /* 0x0000331000027802 */ /* 0x002fe40000000f00 */
[----:B-----5:R-:W-:Y:S05]  /*3300*/  CALL.REL.NOINC `($__internal_1_$__cuda_sm10x_tcgen05_guardrail_trap_phase_invalid_during_alloc) ;  /* 0x0000006000587944 */ /* 0x020fea0003c00000 */
.L_x_64:
[----:B------:R-:W-:Y:S05]  /*3310*/  WARPSYNC.ALL ;  /* 0x0000000000007948 */ /* 0x000fea0003800000 */
[----:B------:R-:W3:Y:S01]  /*3320*/  S2UR UR8, SR_CgaCtaId ;  /* 0x00000000000879c3 */ /* 0x000ee20000008800 */
[----:B------:R-:W-:Y:S01]  /*3330*/  UMOV UR6, 0x400 ;  /* 0x0000040000067882 */ /* 0x000fe20000000000 */
[----:B------:R-:W-:-:S06]  /*3340*/  NOP ;  /* 0x0000000000007918 */ /* 0x000fcc0000000000 */
[----:B------:R-:W-:Y:S06]  /*3350*/  BAR.ARV 0x6, 0xa0 ;  /* 0x0182800000007b1d */ /* 0x000fec0000002000 */
[----:B------:R-:W-:Y:S01]  /*3360*/  LOP3.LUT R0, R0, 0xffff, RZ, 0xc0, !PT ;  /* 0x0000ffff00007812 */ /* 0x000fe200078ec0ff */
[----:B-1----:R-:W-:Y:S01]  /*3370*/  IMAD.MOV.U32 R9, RZ, RZ, 0x1 ;  /* 0x00000001ff097424 */ /* 0x002fe200078e00ff */
[----:B------:R-:W-:Y:S01]  /*3380*/  LOP3.LUT R8, R8, 0xffff, RZ, 0xc0, !PT ;  /* 0x0000ffff08087812 */ /* 0x000fe200078ec0ff */
[----:B------:R-:W-:Y:S01]  /*3390*/  UMOV UR22, URZ ;  /* 0x000000ff00167c82 */ /* 0x000fe20008000000 */
[----:B------:R-:W-:Y:S01]  /*33a0*/  R2UR UR12, R0 ;  /* 0x00000000000c72ca */ /* 0x000fe200000e0000 */
[----:B------:R-:W-:Y:S01]  /*33b0*/  UMOV UR21, URZ ;  /* 0x000000ff00157c82 */ /* 0x000fe20008000000 */
[----:B------:R-:W-:Y:S01]  /*33c0*/  R2UR UR13, R8 ;  /* 0x00000000080d72ca */ /* 0x000fe200000e0000 */
[----:B------:R-:W-:Y:S01]  /*33d0*/  IMAD.MOV.U32 R8, RZ, RZ, RZ ;  /* 0x000000ffff087224 */ /* 0x000fe200078e00ff */
[----:B------:R-:W-:-:S02]  /*33e0*/  UISETP.NE.AND UP2, UPT, UR5, URZ, UPT ;  /* 0x000000ff0500728c */ /* 0x000fc4000bf45270 */
[----:B---3--:R-:W-:Y:S01]  /*33f0*/  ULEA UR8, UR8, UR6, 0x18 ;  /* 0x0000000608087291 */ /* 0x008fe2000f8ec0ff */
[----:B------:R-:W1:Y:S03]  /*3400*/  LDCU UR6, c[0x0][0x38c] ;  /* 0x00007180ff0677ac */ /* 0x000e660008000800 */
[----:B------:R-:W-:Y:S02]  /*3410*/  UIADD3 UR14, UPT, UPT, UR8, 0x8400, URZ ;  /* 0x00008400080e7890 */ /* 0x000fe4000fffe0ff */
[----:B------:R-:W-:-:S03]  /*3420*/  UIADD3 UR15, UPT, UPT, UR8, 0xd400, URZ ;  /* 0x0000d400080f7890 */ /* 0x000fc6000fffe0ff */
[----:B--2---:R-:W2:Y:S01]  /*3430*/  LDS R2, [UR8+0x130] ;  /* 0x00013008ff027984 */ /* 0x004ea20008000800 */
[----:B------:R-:W-:Y:S02]  /*3440*/  USHF.R.U32.HI UR14, URZ, 0x4, UR14 ;  /* 0x00000004ff0e7899 */ /* 0x000fe4000801160e */
[----:B------:R-:W-:Y:S02]  /*3450*/  USHF.R.U32.HI UR15, URZ, 0x4, UR15 ;  /* 0x00000004ff0f7899 */ /* 0x000fe4000801160f */
[----:B------:R-:W-:Y:S02]  /*3460*/  ULOP3.LUT UR14, UR14, 0x3fff, URZ, 0xc0, !UPT ;  /* 0x00003fff0e0e7892 */ /* 0x000fe4000f8ec0ff */
[----:B------:R-:W-:Y:S02]  /*3470*/  ULOP3.LUT UR15, UR15, 0x3fff, URZ, 0xc0, !UPT ;  /* 0x00003fff0f0f7892 */ /* 0x000fe4000f8ec0ff */
[----:B------:R-:W-:Y:S02]  /*3480*/  ULOP3.LUT UR14, UR14, 0x10000, URZ, 0xfc, !UPT ;  /* 0x000100000e0e7892 */ /* 0x000fe4000f8efcff */
[----:B-1----:R-:W-:-:S02]  /*3490*/  UIADD3 UR6, UPT, UPT, UR6, 0x1f, URZ ;  /* 0x0000001f06067890 */ /* 0x002fc4000fffe0ff */
[----:B------:R-:W-:Y:S02]  /*34a0*/  ULOP3.LUT UR15, UR15, 0x10000, URZ, 0xfc, !UPT ;  /* 0x000100000f0f7892 */ /* 0x000fe4000f8efcff */
[----:B------:R-:W-:Y:S01]  /*34b0*/  USHF.R.S32.HI UR7, URZ, 0x1f, UR6 ;  /* 0x0000001fff077899 */ /* 0x000fe20008011406 */
[----:B------:R-:W-:Y:S01]  /*34c0*/  UMOV UR20, URZ ;  /* 0x000000ff00147c82 */ /* 0x000fe20008000000 */
[----:B------:R-:W-:Y:S02]  /*34d0*/  UMOV UR26, 0x0 ;  /* 0x00000000001a7882 */ /* 0x000fe40000000000 */
[----:B------:R-:W-:Y:S01]  /*34e0*/  ULEA.HI UR7, UR7, UR6, URZ, 0x5 ;  /* 0x0000000607077291 */ /* 0x000fe2000f8f28ff */
[----:B------:R-:W-:-:S03]  /*34f0*/  UMOV UR27, 0x10200010 ;  /* 0x10200010001b7882 */ /* 0x000fc60000000000 */
[----:B------:R-:W-:-:S04]  /*3500*/  USHF.R.S32.HI UR7, URZ, 0x5, UR7 ;  /* 0x00000005ff077899 */ /* 0x000fc80008011407 */
[----:B------:R-:W-:-:S04]  /*3510*/  UISETP.LT.AND UP0, UPT, UR7, 0x1, UPT ;  /* 0x000000010700788c */ /* 0x000fc8000bf01270 */
[----:B------:R-:W-:Y:S01]  /*3520*/  USEL UR23, UR7, 0x1, !UP0 ;  /* 0x0000000107177887 */ /* 0x000fe2000c000000 */
[----:B--2---:R-:W-:Y:S02]  /*3530*/  R2UR UR24, R2 ;  /* 0x00000000021872ca */ /* 0x004fe400000e0000 */
[----:B------:R-:W-:-:S13]  /*3540*/  CS2R R2, SRZ ;  /* 0x0000000000027805 */ /* 0x000fda000001ff00 */
.L_x_75:
[C---:B------:R-:W-:Y:S02]  /*3550*/  LEA R0, R8.reuse, UR8, 0x3 ;  /* 0x0000000808007c11 */ /* 0x040fe4000f8e18ff */
[----:B------:R-:W-:Y:S02]  /*3560*/  SHF.L.U32 R5, R3, 0x1f, RZ ;  /* 0x0000001f03057819 */ /* 0x000fe400000006ff */
[----:B------:R-:W-:Y:S02]  /*3570*/  LEA R4, R8, UR8, 0x4 ;  /* 0x0000000808047c11 */ /* 0x000fe4000f8e20ff */
[----:B------:R-:W1:Y:S02]  /*3580*/  SYNCS.PHASECHK.TRANS64.TRYWAIT P0, [R0+URZ+0x80], R5 ;  /* 0x00008005000075a7 */ /* 0x000e6400080011ff */
[----:B-1-34-:R-:W-:Y:S05]  /*3590*/  @!P0 BRA `(.L_x_68) ;  /* 0x0000005800408947 */ /* 0x01afea0003800000 */
.L_x_145:
[----:B-1----:R-:W1:Y:S01]  /*35a0*/  LDS.128 R4, [R4+0x110] ;  /* 0x0001100004047984 */ /* 0x002e620000000c00 */
[----:B------:R-:W-:Y:S02]  /*35b0*/  VIADD R0, R0, 0x90 ;  /* 0x0000009000007836 */ /* 0x000fe40000000000 */
[----:B------:R-:W-:Y:S01]  /*35c0*/  VIADD R8, R8, 0x1 ;  /* 0x0000000108087836 */ /* 0x000fe20000000000 */
[----:B------:R-:W-:Y:S01]  /*35d0*/  @!PT LDS RZ, [RZ] ;  /* 0x00000000fffff984 */ /* 0x000fe20000000800 */
[----:B------:R-:W-:Y:S01]  /*35e0*/  @!PT LDS RZ, [RZ] ;  /* 0x00000000fffff984 */ /* 0x000fe20000000800 */
[----:B------:R-:W-:Y:S01]  /*35f0*/  @!PT LDS RZ, [RZ] ;  /* 0x00000000fffff984 */ /* 0x000fe20000000800 */
[----:B------:R-:W-:Y:S01]  /*3600*/  @!PT LDS RZ, [RZ] ;  /* 0x00000000fffff984 */ /* 0x000fe20000000800 */
[----:B------:R2:W-:Y:S06]  /*3610*/  MEMBAR.ALL.CTA ;  /* 0x0000000000007992 */ /* 0x0005ec0000008000 */
[----:B--2---:R-:W2:Y:S01]  /*3620*/  FENCE.VIEW.ASYNC.S ;  /* 0x00000000000073c6 */ /* 0x004ea20000000000 */
[----:B------:R-:W-:-:S04]  /*3630*/  PRMT R0, RZ, 0x654, R0 ;  /* 0x00000654ff007816 */ /* 0x000fc80000000000 */
[----:B--2---:R2:W-:Y:S01]  /*3640*/  SYNCS.ARRIVE.TRANS64.RED.A1T0 RZ, [R0+URZ], RZ ;  /* 0x000000ff00ff79a7 */ /* 0x0045e200081004ff */
[----:B-1----:R-:W-:Y:S01]  /*3650*/  LOP3.LUT P1, RZ, R6, 0x1, RZ, 0xc0, !PT ;  /* 0x0000000106ff7812 */ /* 0x002fe2000782c0ff */
[----:B--2---:R-:W-:-:S12]  /*3660*/  BRA.U UP2, `(.L_x_69) ;  /* 0x0000000102cc7547 */ /* 0x004fd8000b800000 */
[----:B------:R-:W1:Y:S01]  /*3670*/  LDCU UR6, c[0x0][0x38c] ;  /* 0x00007180ff0677ac */ /* 0x000e620008000800 */
[----:B------:R-:W-:Y:S02]  /*3680*/  PLOP3.LUT P2, PT, PT, PT, PT, 0x80, 0x8 ;  /* 0x000000000008781c */ /* 0x000fe40003f4f070 */
[----:B------:R-:W-:Y:S01]  /*3690*/  SHF.L.U32 R5, R9, 0x1f, RZ ;  /* 0x0000001f09057819 */ /* 0x000fe200000006ff */
[----:B------:R-:W-:Y:S02]  /*36a0*/  ULEA UR11, UR22, UR8, 0x3 ;  /* 0x00000008160b7291 */ /* 0x000fe4000f8e18ff */
[----:B-1----:R-:W-:-:S06]  /*36b0*/  UISETP.GE.AND UP0, UPT, UR6, 0x1, UPT ;  /* 0x000000010600788c */ /* 0x002fcc000bf06270 */
[----:B------:R-:W-:-:S05]  /*36c0*/  PLOP3.LUT P0, PT, PT, PT, UP0, 0x80, 0x8 ;  /* 0x000000000008781c */ /* 0x000fca0003f0f008 */
[----:B------:R-:W-:-:S08]  /*36d0*/  @UP0 ULEA UR6, UR21, UR8, 0x3 ;  /* 0x0000000815060291 */ /* 0x000fd0000f8e18ff */
[----:B------:R-:W-:-:S04]  /*36e0*/  @P0 SHF.L.U32 R0, R2, 0x1f, RZ ;  /* 0x0000001f02000819 */ /* 0x000fc800000006ff */
[----:B------:R1:W2:Y:S01]  /*36f0*/  @P0 SYNCS.PHASECHK.TRANS64.TRYWAIT P2, [UR6], R0 ;  /* 0x00000000ff0005a7 */ /* 0x0002a20008041106 */
[----:B------:R-:W3:Y:S02]  /*3700*/  SYNCS.PHASECHK.TRANS64.TRYWAIT P0, [UR11+0xc0], R5 ;  /* 0x0000c005ff0075a7 */ /* 0x000ee4000800110b */
[----:B-123--:R-:W-:Y:S05]  /*3710*/  @!P0 BRA `(.L_x_70) ;  /* 0x0000005400f48947 */ /* 0x00efea0003800000 */
.L_x_147:
[----:B------:R-:W-:Y:S01]  /*3720*/  UMOV UR19, UR20 ;  /* 0x0000001400137c82 */ /* 0x000fe20008000000 */
[----:B------:R-:W-:Y:S05]  /*3730*/  BRA.U !UP0, `(.L_x_71) ;  /* 0x0000000108887547 */ /* 0x000fea000b800000 */
[----:B------:R-:W-:Y:S02]  /*3740*/  UIADD3 UR19, UPT, UPT, UR23, UR20, URZ ;  /* 0x0000001417137290 */ /* 0x000fe4000fffe0ff */
[----:B------:R-:W-:Y:S02]  /*3750*/  ULEA UR10, UR22, UR24, 0x7 ;  /* 0x00000018160a7291 */ /* 0x000fe4000f8e38ff */
[----:B------:R-:W-:Y:S01]  /*3760*/  UPLOP3.LUT UP3, UPT, UPT, UPT, UPT, 0x40, 0x4 ;  /* 0x000000000004789c */ /* 0x000fe20003f6e870 */
[----:B------:R-:W-:Y:S01]  /*3770*/  UMOV UR18, UR7 ;  /* 0x0000000700127c82 */ /* 0x000fe20008000000 */
[----:B------:R-:W-:-:S09]  /*3780*/  UMOV UR17, UR21 ;  /* 0x0000001500117c82 */ /* 0x000fd20008000000 */
.L_x_74:
[----:B--2---:R-:W-:Y:S01]  /*3790*/  ULEA UR9, UR17, UR8, 0x3 ;  /* 0x0000000811097291 */ /* 0x004fe2000f8e18ff */
[----:B---3--:R-:W-:Y:S11]  /*37a0*/  @P2 BRA `(.L_x_72) ;  /* 0x00000000000c2947 */ /* 0x008ff60003800000 */
[----:B-1----:R-:W-:Y:S04]  /*37b0*/  SHF.L.U32 R5, R2, 0x1f, RZ ;  /* 0x0000001f02057819 */ /* 0x002fe800000006ff */
[----:B------:R-:W1:Y:S02]  /*37c0*/  SYNCS.PHASECHK.TRANS64.TRYWAIT P0, [UR9], R5 ;  /* 0x00000005ff0075a7 */ /* 0x000e640008001109 */
[----:B-1----:R-:W-:Y:S05]  /*37d0*/  @!P0 BRA `(.L_x_73) ;  /* 0x0000005400dc8947 */ /* 0x002fea0003800000 */
.L_x_72:
[----:B------:R-:W-:Y:S01]  /*37e0*/  UISETP.NE.AND UP0, UPT, UR18, 0x1, UPT ;  /* 0x000000011200788c */ /* 0x000fe2000bf05270 */
[----:B------:R-:W-:Y:S01]  /*37f0*/  PLOP3.LUT P2, PT, PT, PT, PT, 0x80, 0x8 ;  /* 0x000000000008781c */ /* 0x000fe20003f4f070 */
[----:B------:R-:W-:Y:S02]  /*3800*/  UIADD3 UR21, UPT, UPT, UR17, 0x1, URZ ;  /* 0x0000000111157890 */ /* 0x000fe4000fffe0ff */
[----:B------:R-:W-:Y:S02]  /*3810*/  ULEA UR28, UR17, UR15, 0x7 ;  /* 0x0000000f111c7291 */ /* 0x000fe4000f8e38ff */
[----:B------:R-:W-:Y:S01]  /*3820*/  UISETP.NE.AND UP1, UPT, UR21, 0x5, UPT ;  /* 0x000000051500788c */ /* 0x000fe2000bf25270 */
[----:B------:R-:W-:Y:S01]  /*3830*/  PLOP3.LUT P0, PT, PT, PT, UP0, 0x80, 0x8 ;  /* 0x000000000008781c */ /* 0x000fe20003f0f008 */
[----:B------:R-:W-:Y:S02]  /*3840*/  ULEA UR30, UR17, UR14, 0x8 ;  /* 0x0000000e111e7291 */ /* 0x000fe4000f8e40ff */
[----:B------:R-:W-:Y:S02]  /*3850*/  USEL UR16, URZ, 0x1, UP1 ;  /* 0x00000001ff107887 */ /* 0x000fe40008800000 */
[----:B------:R-:W-:Y:S02]  /*3860*/  USEL UR21, UR21, URZ, UP1 ;  /* 0x000000ff15157287 */ /* 0x000fe40008800000 */
[----:B------:R-:W-:Y:S02]  /*3870*/  UIADD3 UR9, UPT, UPT, UR9, 0x28, URZ ;  /* 0x0000002809097890 */ /* 0x000fe4000fffe0ff */
[----:B------:R-:W-:Y:S01]  /*3880*/  @UP0 ULEA UR6, UR21, UR8, 0x3 ;  /* 0x0000000815060291 */ /* 0x000fe2000f8e18ff */
[----:B------:R-:W-:Y:S01]  /*3890*/  LOP3.LUT R2, R2, UR16, RZ, 0x3c, !PT ;  /* 0x0000001002027c12 */ /* 0x000fe2000f8e3cff */
[----:B------:R-:W-:Y:S01]  /*38a0*/  UMOV UR29, 0xc0004010 ;  /* 0xc0004010001d7882 */ /* 0x000fe20000000000 */
[----:B------:R-:W-:Y:S01]  /*38b0*/  UMOV UR31, 0xc0004010 ;  /* 0xc0004010001f7882 */ /* 0x000fe20000000000 */
[----:B------:R-:W-:Y:S01]  /*38c0*/  UIADD3 UR20, UPT, UPT, UR20, 0x1, URZ ;  /* 0x0000000114147890 */ /* 0x000fe2000fffe0ff */
[----:B-1----:R-:W-:Y:S01]  /*38d0*/  @P0 SHF.L.U32 R0, R2, 0x1f, RZ ;  /* 0x0000001f02000819 */ /* 0x002fe200000006ff */
[----:B------:R-:W-:Y:S02]  /*38e0*/  UIADD3 UR18, UPT, UPT, UR18, -0x1, URZ ;  /* 0xffffffff12127890 */ /* 0x000fe4000fffe0ff */
[----:B------:R-:W-:Y:S01]  /*38f0*/  UISETP.NE.AND UP0, UPT, UR20, UR19, UPT ;  /* 0x000000131400728c */ /* 0x000fe2000bf05270 */
[----:B------:R2:W3:Y:S01]  /*3900*/  @P0 SYNCS.PHASECHK.TRANS64.TRYWAIT P2, [UR6], R0 ;  /* 0x00000000ff0005a7 */ /* 0x0004e20008041106 */
[----:B------:R2:W-:Y:S01]  /*3910*/  UTCQMMA.2CTA gdesc[UR30], gdesc[UR28], tmem[UR10], tmem[UR26], idesc[UR27], UP3 ;  /* 0x00ff1a1c1e0075ea */ /* 0x0005e20009a0030a */
[----:B------:R-:W-:Y:S01]  /*3920*/  UPLOP3.LUT UP3, UPT, UPT, UPT, UPT, 0x80, 0x8 ;  /* 0x000000000008789c */ /* 0x000fe20003f6f070 */
[----:B------:R2:W-:Y:S01]  /*3930*/  UTCBAR.2CTA.MULTICAST [UR9], URZ, UR13 ;  /* 0x000000ff090073e9 */ /* 0x0005e2000820080d */
[----:B------:R-:W-:Y:S04]  /*3940*/  UMOV UR17, UR21 ;  /* 0x0000001500117c82 */ /* 0x000fe80008000000 */
[----:B------:R-:W-:Y:S05]  /*3950*/  BRA.U UP0, `(.L_x_74) ;  /* 0xfffffffd008c7547 */ /* 0x000fea000b83ffff */
.L_x_71:
[----:B------:R-:W-:Y:S01]  /*3960*/  UIADD3 UR11, UPT, UPT, UR11, 0xa0, URZ ;  /* 0x000000a00b0b7890 */ /* 0x000fe2000fffe0ff */
[----:B------:R-:W-:-:S08]  /*3970*/  UMOV UR20, UR19 ;  /* 0x0000001300147c82 */ /* 0x000fd00008000000 */
[----:B------:R4:W-:Y:S01]  /*3980*/  UTCBAR.2CTA.MULTICAST [UR11], URZ, UR12 ;  /* 0x000000ff0b0073e9 */ /* 0x0009e2000820080c */
[----:B------:R-:W-:Y:S02]  /*3990*/  NOP ;  /* 0x0000000000007918 */ /* 0x000fe40000000000 */
.L_x_69:
[----:B------:R-:W-:Y:S01]  /*39a0*/  UIADD3 UR22, UPT, UPT, UR22, 0x1, URZ ;  /* 0x0000000116167890 */ /* 0x000fe2000fffe0ff */
[----:B------:R-:W-:-:S03]  /*39b0*/  ISETP.NE.AND P0, PT, R8, 0x2, PT ;  /* 0x000000020800780c */ /* 0x000fc60003f05270 */
[----:B------:R-:W-:Y:S01]  /*39c0*/  UISETP.NE.AND UP0, UPT, UR22, 0x4, UPT ;  /* 0x000000041600788c */ /* 0x000fe2000bf05270 */
[----:B-12---:R-:W-:Y:S02]  /*39d0*/  SEL R0, RZ, 0x1, P0 ;  /* 0x00000001ff007807 */ /* 0x006fe40000000000 */
[----:B------:R-:W-:Y:S01]  /*39e0*/  SEL R8, R8, RZ, P0 ;  /* 0x000000ff08087207 */ /* 0x000fe20000000000 */
[----:B------:R-:W-:Y:S01]  /*39f0*/  USEL UR6, URZ, 0x1, UP0 ;  /* 0x00000001ff067887 */ /* 0x000fe20008000000 */
[----:B------:R-:W-:Y:S01]  /*3a00*/  LOP3.LUT R3, R3, R0, RZ, 0x3c, !PT ;  /* 0x0000000003037212 */ /* 0x000fe200078e3cff */
[----:B------:R-:W-:-:S04]  /*3a10*/  USEL UR22, UR22, URZ, UP0 ;  /* 0x000000ff16167287 */ /* 0x000fc80008000000 */
[----:B------:R-:W-:Y:S01]  /*3a20*/  LOP3.LUT R9, R9, UR6, RZ, 0x3c, !PT ;  /* 0x0000000609097c12 */ /* 0x000fe2000f8e3cff */
[----:B------:R-:W-:Y:S07]  /*3a30*/  @P1 BRA `(.L_x_75) ;  /* 0xfffffff800c41947 */ /* 0x000fee000383ffff */
[----:B------:R-:W1:Y:S01]  /*3a40*/  S2UR UR6, SR_CgaCtaId ;  /* 0x00000000000679c3 */ /* 0x000e620000008800 */
[----:B------:R-:W-:Y:S01]  /*3a50*/  ELECT P0, URZ, PT ;  /* 0x0000000000ff782f */ /* 0x000fe20003800000 */
[----:B------:R-:W-:Y:S01]  /*3a60*/  HFMA2 R0, -RZ, RZ, 0, 5.9604644775390625e-08 ;  /* 0x00000001ff007431 */ /* 0x000fe200000001ff */
[----:B------:R-:W-:-:S05]  /*3a70*/  UMOV UR7, 0x40 ;  /* 0x0000004000077882 */ /* 0x000fca0000000000 */
[----:B------:R-:W-:Y:S01]  /*3a80*/  UVIRTCOUNT.DEALLOC.SMPOOL 0x80 ;  /* 0x000000800000784c */ /* 0x000fe20000000000 */
[----:B------:R-:W-:Y:S02]  /*3a90*/  UISETP.NE.AND UP0, UPT, UR5, URZ, UPT ;  /* 0x000000ff0500728c */ /* 0x000fe4000bf05270 */
[----:B-1----:R-:W-:-:S09]  /*3aa0*/  ULEA UR6, UR6, UR7, 0x18 ;  /* 0x0000000706067291 */ /* 0x002fd2000f8ec0ff */
[----:B------:R1:W-:Y:S01]  /*3ab0*/  @P0 STS.U8 [UR6+0x1c], R0 ;  /* 0x00001c00ff000988 */ /* 0x0003e20008000006 */
[----:B------:R-:W-:Y:S05]  /*3ac0*/  BRA.U UP0, `(.L_x_76) ;  /* 0x0000000100a07547 */ /* 0x000fea000b800000 */
[----:B------:R-:W-:Y:S01]  /*3ad0*/  UIADD3 UR5, UPT, UPT, UR8, 0xc0, URZ ;  /* 0x000000c008057890 */ /* 0x000fe2000fffe0ff */
[----:B------:R-:W-:-:S03]  /*3ae0*/  SHF.L.U32 R3, R9, 0x1f, RZ ;  /* 0x0000001f09037819 */ /* 0x000fc600000006ff */
[----:B------:R-:W-:-:S09]  /*3af0*/  ULEA UR7, UR22, UR5, 0x3 ;  /* 0x0000000516077291 */ /* 0x000fd2000f8e18ff */
[----:B------:R-:W2:Y:S02]  /*3b00*/  SYNCS.PHASECHK.TRANS64.TRYWAIT P0, [UR7], R3 ;  /* 0x00000003ff0075a7 */ /* 0x000ea40008001107 */
[----:B--2---:R-:W-:Y:S05]  /*3b10*/  @!P0 BRA `(.L_x_77) ;  /* 0x0000005400248947 */ /* 0x004fea0003800000 */
.L_x_150:
        /* <DEDUP_REMOVED lines=9> */
.L_x_152:
        /* <DEDUP_REMOVED lines=9> */
.L_x_154:
[----:B------:R-:W-:-:S04]  /*3c40*/  UIADD3 UR9, UPT, UPT, UR9, 0x1, URZ ;  /* 0x0000000109097890 */ /* 0x000fc8000fffe0ff */
[----:B------:R-:W-:-:S04]  /*3c50*/  UISETP.NE.AND UP1, UPT, UR9, 0x4, UPT ;  /* 0x000000040900788c */ /* 0x000fc8000bf25270 */
[----:B------:R-:W-:Y:S02]  /*3c60*/  USEL UR7, URZ, 0x1, UP1 ;  /* 0x00000001ff077887 */ /* 0x000fe40008800000 */
[----:B------:R-:W-:-:S04]  /*3c70*/  USEL UR9, UR9, URZ, UP1 ;  /* 0x000000ff09097287 */ /* 0x000fc80008800000 */
[----:B------:R-:W-:Y:S01]  /*3c80*/  ULEA UR9, UR9, UR5, 0x3 ;  /* 0x0000000509097291 */ /* 0x000fe2000f8e18ff */
[----:B-1----:R-:W-:-:S04]  /*3c90*/  LOP3.LUT R3, R2, UR7, RZ, 0x3c, !PT ;  /* 0x0000000702037c12 */ /* 0x002fc8000f8e3cff */
[----:B------:R-:W-:Y:S01]  /*3ca0*/  SHF.L.U32 R3, R3, 0x1f, RZ ;  /* 0x0000001f03037819 */ /* 0x000fe200000006ff */
[----:B------:R-:W-:-:S04]  /*3cb0*/  IMAD.U32 R0, RZ, RZ, UR9 ;  /* 0x00000009ff007e24 */ /* 0x000fc8000f8e00ff */
[----:B------:R1:W2:Y:S03]  /*3cc0*/  SYNCS.PHASECHK.TRANS64.TRYWAIT P0, [R0+URZ], R3 ;  /* 0x00000003000075a7 */ /* 0x0002a600080011ff */
[----:B--2---:R-:W-:Y:S05]  /*3cd0*/  @!P0 NANOSLEEP.SYNCS 0x989680 ;  /* 0x009896800000895d */ /* 0x004fea0003900000 */
[----:B------:R-:W2:Y:S02]  /*3ce0*/  @!P0 SYNCS.PHASECHK.TRANS64 P0, [R0+URZ], R3 ;  /* 0x00000003000085a7 */ /* 0x000ea400080010ff */
[----:B--2---:R-:W-:Y:S05]  /*3cf0*/  @P0 BRA `(.L_x_80) ;  /* 0x0000000000200947 */ /* 0x004fea0003800000 */
.L_x_81:
[----:B--2---:R2:W1:Y:S02]  /*3d00*/  SYNCS.PHASECHK.TRANS64.TRYWAIT P0, [R0+URZ], R3 ;  /* 0x00000003000075a7 */ /* 0x00446400080011ff */
[----:B-1----:R-:W-:Y:S05]  /*3d10*/  @!P0 NANOSLEEP.SYNCS 0x989680 ;  /* 0x009896800000895d */ /* 0x002fea0003900000 */
[----:B------:R-:W1:Y:S02]  /*3d20*/  @!P0 SYNCS.PHASECHK.TRANS64 P0, [R0+URZ], R3 ;  /* 0x00000003000085a7 */ /* 0x000e6400080010ff */
[----:B-1----:R-:W-:Y:S05]  /*3d30*/  @!P0 BRA `(.L_x_81) ;  /* 0xfffffffc00f08947 */ /* 0x002fea000383ffff */
[----:B------:R-:W-:Y:S05]  /*3d40*/  BRA `(.L_x_80) ;  /* 0x00000000000c7947 */ /* 0x000fea0003800000 */
.L_x_76:
[----:B------:R-:W-:-:S04]  /*3d50*/  UIADD3 UR5, UPT, UPT, UR8, 0x100, URZ ;  /* 0x0000010008057890 */ /* 0x000fc8000fffe0ff */
[----:B------:R-:W-:-:S09]  /*3d60*/  UPRMT UR5, UR4, 0x654, UR5 ;  /* 0x0000065404057896 */ /* 0x000fd20008000005 */
[----:B------:R-:W-:Y:S03]  /*3d70*/  SYNCS.ARRIVE.TRANS64.RED.A1T0 RZ, [UR5], RZ ;  /* 0x000000ffffff79a7 */ /* 0x000fe60008100405 */
.L_x_80:
[----:B-12---:R-:W-:Y:S01]  /*3d80*/  SHF.L.U32 R3, RZ, 0x1f, RZ ;  /* 0x0000001fff037819 */ /* 0x006fe200000006ff */
[----:B------:R-:W-:Y:S01]  /*3d90*/  UIADD3 UR5, UPT, UPT, UR8, 0x100, URZ ;  /* 0x0000010008057890 */ /* 0x000fe2000fffe0ff */
[----:B------:R-:W-:Y:S02]  /*3da0*/  PLOP3.LUT P0, PT, PT, PT, UP0, 0x80, 0x8 ;  /* 0x000000000008781c */ /* 0x000fe40003f0f008 */
[----:B------:R-:W1:Y:S02]  /*3db0*/  SYNCS.PHASECHK.TRANS64.TRYWAIT P1, [UR8+0x100], R3 ;  /* 0x00010003ff0075a7 */ /* 0x000e640008021108 */
[----:B-1----:R-:W-:Y:S09]  /*3dc0*/  @!P1 BRA `(.L_x_82) ;  /* 0x0000005000c09947 */ /* 0x002ff20003800000 */
.L_x_156:
[----:B------:R-:W-:Y:S01]  /*3dd0*/  @!UP0 UPRMT UR5, UR4, 0x654, UR5 ;  /* 0x0000065404058896 */ /* 0x000fe20008000005 */
[----:B------:R-:W-:Y:S02]  /*3de0*/  UMOV UR8, 0xffff ;  /* 0x0000ffff00087882 */ /* 0x000fe40000000000 */
[----:B------:R-:W-:-:S06]  /*3df0*/  UMOV UR4, 0x1 ;  /* 0x0000000100047882 */ /* 0x000fcc0000000000 */
[----:B------:R-:W-:Y:S01]  /*3e00*/  @!P0 SYNCS.ARRIVE.TRANS64.RED.A1T0 RZ, [UR5], RZ ;  /* 0x000000ffffff89a7 */ /* 0x000fe20008100405 */
[----:B------:R-:W-:Y:S01]  /*3e10*/  NOP ;  /* 0x0000000000007918 */ /* 0x000fe20000000000 */
[----:B-1----:R-:W1:Y:S01]  /*3e20*/  LDS R0, [UR6+0x14] ;  /* 0x00001406ff007984 */ /* 0x002e620008000800 */
[----:B------:R-:W-:-:S04]  /*3e30*/  ULOP3.LUT UR5, UR24, 0xffff, URZ, 0xc0, !UPT ;  /* 0x0000ffff18057892 */ /* 0x000fc8000f8ec0ff */
[----:B------:R-:W-:-:S04]  /*3e40*/  USHF.R.U32.HI UR5, URZ, 0x5, UR5 ;  /* 0x00000005ff057899 */ /* 0x000fc80008011605 */
[----:B------:R-:W-:Y:S02]  /*3e50*/  USHF.L.U32 UR8, UR8, UR5, URZ ;  /* 0x0000000508087299 */ /* 0x000fe400080006ff */
[----:B------:R-:W-:-:S04]  /*3e60*/  USHF.L.U32 UR4, UR4, UR5, URZ ;  /* 0x0000000504047299 */ /* 0x000fc800080006ff */
[----:B-1----:R-:W-:-:S04]  /*3e70*/  LOP3.LUT R0, R0, UR8, RZ, 0xc0, !PT ;  /* 0x0000000800007c12 */ /* 0x002fc8000f8ec0ff */
[----:B------:R-:W-:-:S13]  /*3e80*/  ISETP.NE.AND P0, PT, R0, UR8, PT ;  /* 0x0000000800007c0c */ /* 0x000fda000bf05270 */
[----:B------:R-:W-:Y:S05]  /*3e90*/  @P0 BRA `(.L_x_83) ;  /* 0x0000000000580947 */ /* 0x000fea0003800000 */
[----:B------:R-:W1:Y:S02]  /*3ea0*/  LDS R0, [UR6+0x18] ;  /* 0x00001806ff007984 */ /* 0x000e640008000800 */
[----:B-1----:R-:W-:-:S04]  /*3eb0*/  LOP3.LUT R0, R0, UR4, RZ, 0xc0, !PT ;  /* 0x0000000400007c12 */ /* 0x002fc8000f8ec0ff */
[----:B------:R-:W-:-:S13]  /*3ec0*/  ISETP.NE.AND P0, PT, R0, UR4, PT ;  /* 0x0000000400007c0c */ /* 0x000fda000bf05270 */
[----:B------:R-:W-:Y:S05]  /*3ed0*/  @P0 BRA `(.L_x_84) ;  /* 0x00000000003c0947 */ /* 0x000fea0003800000 */
[----:B------:R-:W1:Y:S01]  /*3ee0*/  S2R R2, SR_LANEID ;  /* 0x0000000000027919 */ /* 0x000e620000000000 */
[----:B------:R-:W-:Y:S01]  /*3ef0*/  ULOP3.LUT UR8, URZ, UR8, URZ, 0x33, !UPT ;  /* 0x00000008ff087292 */ /* 0x000fe2000f8e33ff */
[----:B------:R-:W-:Y:S01]  /*3f00*/  LOP3.LUT R4, RZ, UR4, RZ, 0x33, !PT ;  /* 0x00000004ff047c12 */ /* 0x000fe2000f8e33ff */
[----:B------:R-:W-:Y:S02]  /*3f10*/  VOTEU.ANY UR7, UPT, PT ;  /* 0x0000000000077886 */ /* 0x000fe400038e0100 */
[----:B------:R-:W-:Y:S01]  /*3f20*/  UFLO.U32 UR7, UR7 ;  /* 0x00000007000772bd */ /* 0x000fe200080e0000 */
[----:B------:R-:W2:Y:S01]  /*3f30*/  REDUX UR4, R4 ;  /* 0x00000000040473c4 */ /* 0x000ea20000000000 */
[----:B------:R-:W-:-:S06]  /*3f40*/  IMAD.U32 R0, RZ, RZ, UR8 ;  /* 0x00000008ff007e24 */ /* 0x000fcc000f8e00ff */
[----:B------:R1:W-:Y:S01]  /*3f50*/  UTCATOMSWS.AND URZ, UR8 ;  /* 0x0000000800ff79e3 */ /* 0x0003e20008000000 */
[----:B------:R-:W3:Y:S01]  /*3f60*/  REDUX UR5, R0 ;  /* 0x00000000000573c4 */ /* 0x000ee20000000000 */
[----:B-1----:R-:W-:Y:S01]  /*3f70*/  ISETP.EQ.U32.AND P0, PT, R2, UR7, PT ;  /* 0x0000000702007c0c */ /* 0x002fe2000bf02070 */
[----:B--2---:R-:W-:Y:S01]  /*3f80*/  IMAD.U32 R2, RZ, RZ, UR4 ;  /* 0x00000004ff027e24 */ /* 0x004fe2000f8e00ff */
[----:B---3--:R-:W-:-:S11]  /*3f90*/  MOV R3, UR5 ;  /* 0x0000000500037c02 */ /* 0x008fd60008000f00 */
[----:B------:R1:W-:Y:S04]  /*3fa0*/  @P0 ATOMS.AND RZ, [UR6+0x14], R3 ;  /* 0x00001403ffff098c */ /* 0x0003e8000a800006 */
[----:B------:R1:W-:Y:S01]  /*3fb0*/  @P0 ATOMS.AND RZ, [UR6+0x18], R2 ;  /* 0x00001802ffff098c */ /* 0x0003e2000a800006 */
[----:B------:R-:W-:Y:S05]  /*3fc0*/  BRA `(.L_x_85) ;  /* 0x0000000000147947 */ /* 0x000fea0003800000 */
.L_x_84:
[----:B------:R-:W-:Y:S02]  /*3fd0*/  MOV R2, 0x3ff0 ;  /* 0x00003ff000027802 */ /* 0x000fe40000000f00 */
[----:B---345:R-:W-:Y:S05]  /*3fe0*/  CALL.REL.NOINC `($__internal_0_$__cuda_sm10x_tcgen05_guardrail_trap_col_being_dealloced_not_returned_by_alloc) ;  /* 0x0000005400147944 */ /* 0x038fea0003c00000 */
[----:B------:R-:W-:Y:S05]  /*3ff0*/  BRA `(.L_x_85) ;  /* 0x0000000000087947 */ /* 0x000fea0003800000 */
.L_x_83:
[----:B------:R-:W-:Y:S02]  /*4000*/  MOV R2, 0x4020 ;  /* 0x0000402000027802 */ /* 0x000fe40000000f00 */
[----:B---345:R-:W-:Y:S05]  /*4010*/  CALL.REL.NOINC `($__internal_2_$__cuda_sm10x_tcgen05_guardrail_trap_unallocated_columns_being_dealloced) ;  /* 0x0000005400207944 */ /* 0x038fea0003c00000 */
.L_x_85:
[----:B------:R-:W-:Y:S01]  /*4020*/  NOP ;  /* 0x0000000000007918 */ /* 0x000fe20000000000 */
[----:B----4-:R-:W-:Y:S05]  /*4030*/  EXIT ;  /* 0x000000000000794d */ /* 0x010fea0003800000 */
.L_x_56:
[----:B------:R-:W-:-:S09]  /*4040*/  UISETP.NE.OR UP5, UPT, UR10, 0x3, !UP5 ;  /* 0x000000030a00788c */ /* 0x000fd2000efa5670 */
[----:B------:R-:W-:Y:S05]  /*4050*/  BRA.U UP5, `(.L_x_86) ;  /* 0x0000000d05407547 */ /* 0x000fea000b800000 */
[----:B------:R-:W1:Y:S01]  /*4060*/  LDC R0, c[0x0][0xb30] ;  /* 0x0002cc00ff007b82 */ /* 0x000e620000000800 */
[----:B------:R-:W2:Y:S01]  /*4070*/  LDCU.64 UR8, c[0x0][0x888] ;  /* 0x00011100ff0877ac */ /* 0x000ea20008000a00 */
[----:B------:R-:W-:Y:S02]  /*4080*/  HFMA2 R29, -RZ, RZ, 0, 0 ;  /* 0x00000000ff1d7431 */ /* 0x000fe400000001ff */
[----:B------:R-:W-:Y:S01]  /*4090*/  IMAD.MOV.U32 R31, RZ, RZ, 0x1 ;  /* 0x00000001ff1f7424 */ /* 0x000fe200078e00ff */
[----:B------:R-:W-:Y:S01]  /*40a0*/  MOV R23, 0x2000 ;  /* 0x0000200000177802 */ /* 0x000fe20000000f00 */
[----:B------:R-:W3:Y:S01]  /*40b0*/  LDCU.64 UR4, c[0x0][0x890] ;  /* 0x00011200ff0477ac */ /* 0x000ee20008000a00 */
[----:B------:R-:W-:Y:S01]  /*40c0*/  IMAD.MOV.U32 R30, RZ, RZ, RZ ;  /* 0x000000ffff1e7224 */ /* 0x000fe200078e00ff */
[----:B------:R-:W4:Y:S01]  /*40d0*/  LDC R19, c[0x0][0x370] ;  /* 0x0000dc00ff137b82 */ /* 0x000f220000000800 */
[----:B------:R-:W-:Y:S01]  /*40e0*/  UMOV UR6, 0x400 ;  /* 0x0000040000067882 */ /* 0x000fe20000000000 */
[----:B------:R-:W-:-:S02]  /*40f0*/  UPLOP3.LUT UP1, UPT, UPT, UPT, UPT, 0x40, 0x4 ;  /* 0x000000000004789c */ /* 0x000fc40003f2e870 */
[----:B------:R-:W-:-:S04]  /*4100*/  ULEA UR6, UR37, UR6, 0x18 ;  /* 0x0000000625067291 */ /* 0x000fc8000f8ec0ff */
[----:B------:R-:W4:Y:S01]  /*4110*/  LDC R2, c[0x0][0xb0c] ;  /* 0x0002c300ff027b82 */ /* 0x000f220000000800 */
[----:B------:R-:W-:Y:S02]  /*4120*/  UIADD3 UR13, UPT, UPT, UR6, 0x58, URZ ;  /* 0x00000058060d7890 */ /* 0x000fe4000fffe0ff */
[----:B--2---:R-:W-:Y:S02]  /*4130*/  UISETP.NE.U32.AND UP2, UPT, UR8, URZ, UPT ;  /* 0x000000ff0800728c */ /* 0x004fe4000bf45070 */
[----:B------:R-:W-:Y:S02]  /*4140*/  UIADD3 UR17, UPT, UPT, UR6, 0x50, URZ ;  /* 0x0000005006117890 */ /* 0x000fe4000fffe0ff */
[----:B---3--:R-:W-:Y:S01]  /*4150*/  UISETP.NE.U32.AND UP3, UPT, UR4, URZ, UPT ;  /* 0x000000ff0400728c */ /* 0x008fe2000bf65070 */
[----:B------:R-:W2:Y:S01]  /*4160*/  LDC R18, c[0x0][0xb20] ;  /* 0x0002c800ff127b82 */ /* 0x000ea20000000800 */
[----:B-1----:R-:W-:Y:S01]  /*4170*/  ISETP.NE.AND P1, PT, R0, 0x1, PT ;  /* 0x000000010000780c */ /* 0x002fe20003f25270 */
[----:B------:R-:W-:-:S02]  /*4180*/  UISETP.NE.AND.EX UP2, UPT, UR9, URZ, UPT, UP2 ;  /* 0x000000ff0900728c */ /* 0x000fc4000bf45320 */
[----:B------:R-:W-:Y:S02]  /*4190*/  UPRMT UR13, UR37, 0x654, UR13 ;  /* 0x00000654250d7896 */ /* 0x000fe4000800000d */
[----:B------:R-:W-:Y:S02]  /*41a0*/  UISETP.NE.AND.EX UP3, UPT, UR5, URZ, UPT, UP3 ;  /* 0x000000ff0500728c */ /* 0x000fe4000bf65330 */
[----:B------:R-:W1:Y:S08]  /*41b0*/  LDC.64 R32, c[0x0][0x348] ;  /* 0x0000d200ff207b82 */ /* 0x000e700000000a00 */
[----:B------:R-:W3:Y:S08]  /*41c0*/  LDC.64 R16, c[0x0][0xb10] ;  /* 0x0002c400ff107b82 */ /* 0x000ef00000000a00 */
[----:B------:R-:W1:Y:S08]  /*41d0*/  LDC.64 R6, c[0x0][0xb18] ;  /* 0x0002c600ff067b82 */ /* 0x000e700000000a00 */
[----:B------:R-:W1:Y:S08]  /*41e0*/  LDC.64 R4, c[0x0][0xb28] ;  /* 0x0002ca00ff047b82 */ /* 0x000e700000000a00 */
[----:B--2-4-:R-:W1:Y:S02]  /*41f0*/  LDC R22, c[0x0][0x374] ;  /* 0x0000dd00ff167b82 */ /* 0x014e640000000800 */
.L_x_95:
[C---:B------:R-:W-:Y:S02]  /*4200*/  LEA R0, R30.reuse, UR6, 0x3 ;  /* 0x000000061e007c11 */ /* 0x040fe4000f8e18ff */
[----:B------:R-:W-:Y:S02]  /*4210*/  SHF.L.U32 R3, R29, 0x1f, RZ ;  /* 0x0000001f1d037819 */ /* 0x000fe400000006ff */
[----:B------:R-:W-:Y:S02]  /*4220*/  LEA R24, R30, UR6, 0x4 ;  /* 0x000000061e187c11 */ /* 0x000fe4000f8e20ff */
[----:B--2---:R-:W2:Y:S02]  /*4230*/  SYNCS.PHASECHK.TRANS64.TRYWAIT P0, [R0+URZ+0x80], R3 ;  /* 0x00008003000075a7 */ /* 0x004ea400080011ff */
[----:B--2---:R-:W-:Y:S05]  /*4240*/  @!P0 BRA `(.L_x_87) ;  /* 0x0000004c00b88947 */ /* 0x004fea0003800000 */
.L_x_157:
[----:B------:R-:W-:Y:S01]  /*4250*/  ISETP.GE.AND P0, PT, R72, 0x1, PT ;  /* 0x000000014800780c */ /* 0x000fe20003f06270 */
[----:B------:R-:W4:Y:S01]  /*4260*/  LDS.128 R24, [R24+0x110] ;  /* 0x0001100018187984 */ /* 0x000f220000000c00 */
[----:B--2---:R-:W-:Y:S01]  /*4270*/  VIADD R0, R0, 0x90 ;  /* 0x0000009000007836 */ /* 0x004fe20000000000 */
[----:B------:R-:W-:Y:S01]  /*4280*/  @!PT LDS RZ, [RZ] ;  /* 0x00000000fffff984 */ /* 0x000fe20000000800 */
[----:B------:R-:W-:Y:S01]  /*4290*/  @!PT LDS RZ, [RZ] ;  /* 0x00000000fffff984 */ /* 0x000fe20000000800 */
[----:B------:R-:W-:Y:S01]  /*42a0*/  @!PT LDS RZ, [RZ] ;  /* 0x00000000fffff984 */ /* 0x000fe20000000800 */
[----:B------:R-:W-:Y:S01]  /*42b0*/  @!PT LDS RZ, [RZ] ;  /* 0x00000000fffff984 */ /* 0x000fe20000000800 */
[----:B------:R2:W-:Y:S06]  /*42c0*/  MEMBAR.ALL.CTA ;  /* 0x0000000000007992 */ /* 0x0005ec0000008000 */
[----:B--2---:R-:W2:Y:S01]  /*42d0*/  FENCE.VIEW.ASYNC.S ;  /* 0x00000000000073c6 */ /* 0x004ea20000000000 */
[----:B------:R-:W-:Y:S04]  /*42e0*/  PRMT R0, RZ, 0x654, R0 ;  /* 0x00000654ff007816 */ /* 0x000fe80000000000 */
[----:B--2---:R2:W-:Y:S01]  /*42f0*/  SYNCS.ARRIVE.TRANS64.RED.A1T0 RZ, [R0+URZ], RZ ;  /* 0x000000ff00ff79a7 */ /* 0x0045e200081004ff */
[----:B----4-:R-:W-:Y:S11]  /*4300*/  LOP3.LUT P3, RZ, R26, 0x1, RZ, 0xc0, !PT ;  /* 0x000000011aff7812 */ /* 0x010ff6000786c0ff */
[----:B------:R-:W-:Y:S02]  /*4310*/  @!UPT UIADD3 URZ, UPT, UPT, URZ, URZ, URZ ;  /* 0x000000fffffff290 */ /* 0x000fe4000fffe0ff */
[----:B------:R-:W-:Y:S02]  /*4320*/  @P3 MOV R13, R24 ;  /* 0x00000018000d3202 */ /* 0x000fe40000000f00 */
[----:B------:R-:W-:Y:S01]  /*4330*/  @P3 LOP3.LUT R8, R25, 0xffff, RZ, 0xc0, !PT ;  /* 0x0000ffff19083812 */ /* 0x000fe200078ec0ff */
[----:B--2---:R-:W-:Y:S06]  /*4340*/  @!P0 BRA `(.L_x_88) ;  /* 0x0000000000a48947 */ /* 0x004fec0003800000 */
[----:B-1----:R-:W-:Y:S01]  /*4350*/  IMAD.HI.U32 R35, R22, R7, RZ ;  /* 0x0000000716237227 */ /* 0x002fe200078e00ff */
[----:B------:R-:W-:Y:S02]  /*4360*/  ISETP.NE.AND P0, PT, R6, 0x1, PT ;  /* 0x000000010600780c */ /* 0x000fe40003f05270 */
[----:B------:R-:W-:Y:S01]  /*4370*/  ISETP.NE.AND P2, PT, R72, 0x1, PT ;  /* 0x000000014800780c */ /* 0x000fe20003f45270 */
[----:B---3--:R-:W-:Y:S01]  /*4380*/  IMAD.HI.U32 R34, R19, R16, RZ ;  /* 0x0000001013227227 */ /* 0x008fe200078e00ff */
[----:B------:R-:W-:Y:S02]  /*4390*/  SHF.R.U32.HI R35, RZ, R18, R35 ;  /* 0x00000012ff237219 */ /* 0x000fe40000011623 */
[----:B------:R-:W-:Y:S01]  /*43a0*/  ISETP.NE.AND P4, PT, R2, 0x1, PT ;  /* 0x000000010200780c */ /* 0x000fe20003f85270 */
[----:B------:R-:W-:Y:S01]  /*43b0*/  IMAD.HI.U32 R36, R13, R16, RZ ;  /* 0x000000100d247227 */ /* 0x000fe200078e00ff */
[----:B------:R-:W-:Y:S02]  /*43c0*/  SHF.R.U32.HI R34, RZ, R17, R34 ;  /* 0x00000011ff227219 */ /* 0x000fe40000011622 */
[----:B------:R-:W-:Y:S01]  /*43d0*/  SEL R3, R22, R35, !P0 ;  /* 0x0000002316037207 */ /* 0x000fe20004000000 */
[C---:B------:R-:W-:Y:S01]  /*43e0*/  IMAD.HI.U32 R35, R8.reuse, R7, RZ ;  /* 0x0000000708237227 */ /* 0x040fe200078e00ff */
[----:B------:R-:W-:Y:S02]  /*43f0*/  SEL R11, R19, R34, !P4 ;  /* 0x00000022130b7207 */ /* 0x000fe40006000000 */
[----:B------:R-:W-:Y:S01]  /*4400*/  SHF.R.U32.HI R36, RZ, R17, R36 ;  /* 0x00000011ff247219 */ /* 0x000fe20000011624 */
[----:B------:R-:W-:Y:S01]  /*4410*/  IMAD.HI.U32 R38, R3, R4, RZ ;  /* 0x0000000403267227 */ /* 0x000fe200078e00ff */
[----:B------:R-:W-:Y:S03]  /*4420*/  SHF.R.U32.HI R35, RZ, R18, R35 ;  /* 0x00000012ff237219 */ /* 0x000fe60000011623 */
[----:B------:R-:W-:Y:S01]  /*4430*/  IMAD.HI.U32 R34, R11, R4, RZ ;  /* 0x000000040b227227 */ /* 0x000fe200078e00ff */
[----:B------:R-:W-:Y:S02]  /*4440*/  @P2 SHF.R.U32.HI R3, RZ, R5, R38 ;  /* 0x00000005ff032219 */ /* 0x000fe40000011626 */
[----:B------:R-:W-:Y:S02]  /*4450*/  SEL R9, R8, R35, !P0 ;  /* 0x0000002308097207 */ /* 0x000fe40004000000 */
[----:B------:R-:W-:Y:S01]  /*4460*/  @P2 SHF.R.U32.HI R11, RZ, R5, R34 ;  /* 0x00000005ff0b2219 */ /* 0x000fe20000011622 */
[C---:B------:R-:W-:Y:S01]  /*4470*/  IMAD R10, R72.reuse, R3, RZ ;  /* 0x00000003480a7224 */ /* 0x040fe200078e02ff */
[----:B------:R-:W-:Y:S01]  /*4480*/  SEL R3, R13, R36, !P4 ;  /* 0x000000240d037207 */ /* 0x000fe20006000000 */
[C---:B------:R-:W-:Y:S03]  /*4490*/  IMAD.HI.U32 R14, R9.reuse, R4, RZ ;  /* 0x00000004090e7227 */ /* 0x040fe600078e00ff */
[----:B------:R-:W-:Y:S01]  /*44a0*/  ISETP.GE.AND P0, PT, R9, R10, PT ;  /* 0x0000000a0900720c */ /* 0x000fe20003f06270 */
[C---:B------:R-:W-:Y:S01]  /*44b0*/  IMAD R12, R72.reuse, R11, RZ ;  /* 0x0000000b480c7224 */ /* 0x040fe200078e02ff */
[-C--:B------:R-:W-:Y:S04]  /*44c0*/  SHF.R.U32.HI R14, RZ, R5.reuse, R14 ;  /* 0x00000005ff0e7219 */ /* 0x080fe8000001160e */
[----:B------:R-:W-:Y:S02]  /*44d0*/  ISETP.GE.OR P0, PT, R3, R12, P0 ;  /* 0x0000000c0300720c */ /* 0x000fe40000706670 */
[----:B------:R-:W-:Y:S05]  /*44e0*/  SEL R15, R9, R14, !P2 ;  /* 0x0000000e090f7207 */ /* 0x000fea0005000000 */
[----:B------:R-:W-:Y:S04]  /*44f0*/  IMAD.MOV R14, RZ, RZ, -R15 ;  /* 0x000000ffff0e7224 */ /* 0x000fe800078e0a0f */
[----:B------:R-:W-:Y:S02]  /*4500*/  IMAD R14, R72, R14, R9 ;  /* 0x0000000e480e7224 */ /* 0x000fe400078e0209 */
[C---:B------:R-:W-:Y:S05]  /*4510*/  @!P0 IMAD.HI.U32 R10, R3.reuse, R4, RZ ;  /* 0x00000004030a8227 */ /* 0x040fea00078e00ff */
[----:B------:R-:W-:Y:S04]  /*4520*/  @!P0 SHF.R.U32.HI R10, RZ, R5, R10 ;  /* 0x00000005ff0a8219 */ /* 0x000fe8000001160a */
[----:B------:R-:W-:Y:S01]  /*4530*/  @!P0 SEL R0, R3, R10, !P2 ;  /* 0x0000000a03008207 */ /* 0x000fe20005000000 */
[----:B------:R-:W-:Y:S03]  /*4540*/  IMAD.MOV R10, RZ, RZ, -R3 ;  /* 0x000000ffff0a7224 */ /* 0x000fe600078e0a03 */
[----:B------:R-:W-:Y:S01]  /*4550*/  @!P0 IADD3 R15, PT, PT, R15, -R0, RZ ;  /* 0x800000000f0f8210 */ /* 0x000fe20007ffe0ff */
[----:B------:R-:W-:Y:S01]  /*4560*/  @!P0 IMAD R0, R11, R14, R0 ;  /* 0x0000000e0b008224 */ /* 0x000fe200078e0200 */
[----:B------:R-:W-:Y:S01]  /*4570*/  IADD3 R11, PT, PT, -R9, RZ, RZ ;  /* 0x000000ff090b7210 */ /* 0x000fe20007ffe1ff */
[----:B------:R-:W-:Y:S02]  /*4580*/  IMAD R13, R2, R10, R13 ;  /* 0x0000000a020d7224 */ /* 0x000fe400078e020d */
[----:B------:R-:W-:Y:S02]  /*4590*/  @!P0 IMAD R9, R15, R72, R3 ;  /* 0x000000480f098224 */ /* 0x000fe400078e0203 */
[----:B------:R-:W-:Y:S02]  /*45a0*/  @!P0 IMAD.MOV.U32 R3, RZ, RZ, R0 ;  /* 0x000000ffff038224 */ /* 0x000fe400078e0000 */
[----:B------:R-:W-:Y:S02]  /*45b0*/  IMAD R8, R6, R11, R8 ;  /* 0x0000000b06087224 */ /* 0x000fe400078e0208 */
[----:B------:R-:W-:Y:S02]  /*45c0*/  IMAD R13, R3, R2, R13 ;  /* 0x00000002030d7224 */ /* 0x000fe400078e020d */
[----:B------:R-:W-:Y:S02]  /*45d0*/  IMAD R8, R9, R6, R8 ;  /* 0x0000000609087224 */ /* 0x000fe400078e0208 */
.L_x_88:
[----:B------:R-:W-:Y:S05]  /*45e0*/  BRA.U UP1, `(.L_x_89) ;  /* 0x0000000101107547 */ /* 0x000fea000b800000 */
[----:B------:R-:W-:Y:S04]  /*45f0*/  MOV R0, UR7 ;  /* 0x0000000700007c02 */ /* 0x000fe80008000f00 */
[----:B------:R-:W-:Y:S04]  /*4600*/  SHF.L.U32 R3, R0, 0x1f, RZ ;  /* 0x0000001f00037819 */ /* 0x000fe800000006ff */
[----:B------:R-:W2:Y:S02]  /*4610*/  SYNCS.PHASECHK.TRANS64.TRYWAIT P0, [UR6+0x78], R3 ;  /* 0x00007803ff0075a7 */ /* 0x000ea40008001106 */
[----:B--2---:R-:W-:Y:S05]  /*4620*/  @!P0 BRA `(.L_x_90) ;  /* 0x0000004800d48947 */ /* 0x004fea0003800000 */
.L_x_89:
[----:B------:R-:W-:Y:S02]  /*4630*/  R2UR UR19, R21 ;  /* 0x00000000151372ca */ /* 0x000fe400000e0000 */
[----:B------:R-:W-:Y:S02]  /*4640*/  R2UR UR18, R20 ;  /* 0x00000000141272ca */ /* 0x000fe400000e0000 */
[----:B------:R-:W-:Y:S02]  /*4650*/  ISETP.NE.U32.AND P2, PT, RZ, UR4, PT ;  /* 0x00000004ff007c0c */ /* 0x000fe4000bf45070 */
[----:B------:R-:W-:Y:S02]  /*4660*/  SHF.L.U32 R12, R31, 0x1f, RZ ;  /* 0x0000001f1f0c7819 */ /* 0x000fe400000006ff */
[----:B------:R-:W-:Y:S05]  /*4670*/  ISETP.NE.AND.EX P2, PT, RZ, UR5, PT, P2 ;  /* 0x00000005ff007c0c */ /* 0x000fea000bf45320 */
[----:B------:R-:W-:Y:S02]  /*4680*/  USHF.L.U32 UR19, UR19, 0x7, URZ ;  /* 0x0000000713137899 */ /* 0x000fe400080006ff */
[----:B------:R-:W-:Y:S01]  /*4690*/  USHF.L.U32 UR18, UR18, 0x7, URZ ;  /* 0x0000000712127899 */ /* 0x000fe200080006ff */
[----:B------:R-:W-:Y:S11]  /*46a0*/  BRA.U !UP3, `(.L_x_91) ;  /* 0x000000010b347547 */ /* 0x000ff6000b800000 */
[----:B------:R-:W-:Y:S01]  /*46b0*/  UPLOP3.LUT UP0, UPT, UPT, UPT, UP2, 0x80, 0x8 ;  /* 0x000000000008789c */ /* 0x000fe20003f0f020 */
[----:B--2---:R-:W-:Y:S02]  /*46c0*/  HFMA2 R0, -RZ, RZ, 0, 5.9604644775390625e-08 ;  /* 0x00000001ff007431 */ /* 0x004fe400000001ff */
[----:B------:R-:W-:Y:S03]  /*46d0*/  IMAD.MOV.U32 R171, RZ, RZ, 0x1 ;  /* 0x00000001ffab7424 */ /* 0x000fe600078e00ff */
[----:B------:R-:W-:Y:S05]  /*46e0*/  PLOP3.LUT P0, PT, PT, PT, UP0, 0x80, 0x8 ;  /* 0x000000000008781c */ /* 0x000fea0003f0f008 */
[----:B------:R-:W2:Y:S01]  /*46f0*/  @UP0 LDCU.64 UR10, c[0x0][0x888] ;  /* 0x00011100ff0a07ac */ /* 0x000ea20008000a00 */
[----:B------:R-:W-:Y:S07]  /*4700*/  @UP0 UIMAD UR8, UR36, UR4, URZ ;  /* 0x00000004240802a4 */ /* 0x000fee000f8e02ff */
[----:B------:R-:W-:Y:S01]  /*4710*/  @!P0 PRMT R171, R0, 0x7610, R171 ;  /* 0x0000761000ab8816 */ /* 0x000fe200000000ab */
[----:B--2---:R-:W-:Y:S03]  /*4720*/  @UP0 UIMAD.WIDE UR10, UR8, 0x4, UR10 ;  /* 0x00000004080a08a5 */ /* 0x004fe6000f8e020a */
[----:B------:R-:W2:Y:S03]  /*4730*/  @!UP0 LDCU UR8, c[0x0][0x880] ;  /* 0x00011000ff0887ac */ /* 0x000ea60008000800 */
[----:B------:R-:W-:Y:S01]  /*4740*/  IMAD.U32 R10, RZ, RZ, UR10 ;  /* 0x0000000aff0a7e24 */ /* 0x000fe2000f8e00ff */
[----:B------:R-:W-:Y:S05]  /*4750*/  MOV R11, UR11 ;  /* 0x0000000b000b7c02 */ /* 0x000fea0008000f00 */
[----:B-----5:R4:W5:Y:S02]  /*4760*/  @P0 LDG.E R81, desc[UR46][R10.64] ;  /* 0x0000002e0a510981 */ /* 0x020964000c1e1900 */
[----:B--2-4-:R-:W-:Y:S07]  /*4770*/  @!P0 IMAD.U32 R81, RZ, RZ, UR8 ;  /* 0x00000008ff518e24 */ /* 0x014fee000f8e00ff */
.L_x_91:
[----:B-----5:R-:W-:Y:S01]  /*4780*/  @!P2 FSETP.EQ.AND P0, PT, R81, RZ, PT ;  /* 0x000000ff5100a20b */ /* 0x020fe20003f02000 */
[----:B------:R-:W-:Y:S01]  /*4790*/  @!UPT UIADD3 URZ, UPT, UPT, URZ, URZ, URZ ;  /* 0x000000fffffff290 */ /* 0x000fe2000fffe0ff */
[----:B------:R-:W-:Y:S11]  /*47a0*/  @!P2 BRA `(.L_x_92) ;  /* 0x000000000014a947 */ /* 0x000ff60003800000 */
[----:B------:R-:W-:Y:S02]  /*47b0*/  LOP3.LUT P2, RZ, R171, 0xff, RZ, 0xc0, !PT ;  /* 0x000000ffabff7812 */ /* 0x000fe4000784c0ff */
[----:B------:R-:W-:Y:S04]  /*47c0*/  PLOP3.LUT P0, PT, PT, PT, UP0, 0x80, 0x8 ;  /* 0x000000000008781c */ /* 0x000fe80003f0f008 */
[----:B------:R-:W-:Y:S07]  /*47d0*/  PLOP3.LUT P0, PT, P0, PT, PT, 0x8, 0x80 ;  /* 0x000000000080781c */ /* 0x000fee000070e170 */
[----:B------:R-:W-:Y:S11]  /*47e0*/  @P2 FSETP.EQ.AND P0, PT, R81, RZ, PT ;  /* 0x000000ff5100220b */ /* 0x000ff60003f02000 */
[----:B------:R-:W-:Y:S02]  /*47f0*/  @!UPT UIADD3 URZ, UPT, UPT, URZ, URZ, URZ ;  /* 0x000000fffffff290 */ /* 0x000fe4000fffe0ff */
.L_x_92:
[----:B------:R-:W4:Y:S01]  /*4800*/  SYNCS.PHASECHK.TRANS64.TRYWAIT P2, [UR6+0x60], R12 ;  /* 0x0000600cff0075a7 */ /* 0x000f220008041106 */
[----:B------:R-:W-:Y:S04]  /*4810*/  ELECT P4, URZ, PT ;  /* 0x0000000000ff782f */ /* 0x000fe80003880000 */
[----:B------:R-:W-:Y:S11]  /*4820*/  PLOP3.LUT P4, PT, P0, P4, PT, 0xf2, 0x2f ;  /* 0x00000000002f781c */ /* 0x000ff60000789e72 */
[----:B------:R-:W-:Y:S02]  /*4830*/  @!UPT UIADD3 URZ, UPT, UPT, URZ, URZ, URZ ;  /* 0x000000fffffff290 */ /* 0x000fe4000fffe0ff */
[----:B-1----:R-:W-:Y:S05]  /*4840*/  @!P4 IADD3 R21, P0, PT, R32, 0x580, RZ ;  /* 0x000005802015c810 */ /* 0x002fea0007f1e0ff */
[----:B------:R-:W-:Y:S01]  /*4850*/  @!P4 IMAD.X R20, RZ, RZ, R33, P0 ;  /* 0x000000ffff14c224 */ /* 0x000fe200000e0621 */
[----:B----4-:R-:W-:Y:S07]  /*4860*/  @!P2 BRA `(.L_x_93) ;  /* 0x00000048005ca947 */ /* 0x010fee0003800000 */
.L_x_160:
[----:B------:R-:W4:Y:S01]  /*4870*/  LDC.64 R14, c[0x0][0xb10] ;  /* 0x0002c400ff0e7b82 */ /* 0x000f220000000a00 */
[----:B------:R-:W-:Y:S01]  /*4880*/  @!P4 R2UR UR8, R20 ;  /* 0x000000001408c2ca */ /* 0x000fe200000e0000 */
[----:B------:R-:W-:Y:S01]  /*4890*/  VOTEU.ALL UP1, P4 ;  /* 0x0000000000ff7886 */ /* 0x000fe20002020000 */
[----:B------:R-:W-:Y:S01]  /*48a0*/  @!P4 R2UR UR9, R21 ;  /* 0x000000001509c2ca */ /* 0x000fe200000e0000 */
[----:B------:R-:W-:Y:S01]  /*48b0*/  UMOV UR10, 0x0 ;  /* 0x00000000000a7882 */ /* 0x000fe20000000000 */
[----:B------:R-:W-:Y:S03]  /*48c0*/  UMOV UR11, 0x10000000 ;  /* 0x10000000000b7882 */ /* 0x000fe60000000000 */
[----:B------:R-:W5:Y:S01]  /*48d0*/  LDC.64 R10, c[0x0][0xb18] ;  /* 0x0002c600ff0a7b82 */ /* 0x000f620000000a00 */
[----:B------:R-:W-:Y:S01]  /*48e0*/  @!UP1 UIADD3 UR16, UPT, UPT, UR6, 0x200, URZ ;  /* 0x0000020006109890 */ /* 0x000fe2000fffe0ff */
[----:B------:R-:W-:Y:S01]  /*48f0*/  @P3 SHF.R.U32.HI R28, RZ, 0x10, R25 ;  /* 0x00000010ff1c3819 */ /* 0x000fe20000011619 */
[----:B------:R-:W-:Y:S01]  /*4900*/  VOTEU.ALL UP1, P4 ;  /* 0x0000000000ff7886 */ /* 0x000fe20002020000 */
[----:B------:R-:W-:Y:S01]  /*4910*/  UMOV UR20, UR36 ;  /* 0x0000002400147c82 */ /* 0x000fe20008000000 */
[----:B------:R-:W-:Y:S03]  /*4920*/  VIADD R30, R30, 0x1 ;  /* 0x000000011e1e7836 */ /* 0x000fe60000000000 */
[----:B--2---:R-:W2:Y:S01]  /*4930*/  @!P1 LDC R0, c[0x0][0xb20] ;  /* 0x0002c800ff009b82 */ /* 0x004ea20000000800 */
[----:B------:R-:W-:Y:S01]  /*4940*/  IMAD.U32 R21, RZ, RZ, UR8 ;  /* 0x00000008ff157e24 */ /* 0x000fe2000f8e00ff */
[----:B------:R-:W-:Y:S06]  /*4950*/  UPRMT UR8, UR37, 0x654, UR17 ;  /* 0x0000065425087896 */ /* 0x000fec0008000011 */
[----:B-1----:R-:W1:Y:S01]  /*4960*/  @!P1 LDC R3, c[0x0][0xb0c] ;  /* 0x0002c300ff039b82 */ /* 0x002e620000000800 */
[----:B------:R-:W-:Y:S01]  /*4970*/  IMAD.U32 R20, RZ, RZ, UR9 ;  /* 0x00000009ff147e24 */ /* 0x000fe2000f8e00ff */
[----:B------:R-:W-:Y:S04]  /*4980*/  @!P4 R2UR UR15, R21 ;  /* 0x00000000150fc2ca */ /* 0x000fe800000e0000 */
[----:B------:R-:W-:Y:S01]  /*4990*/  @!P4 R2UR UR14, R20 ;  /* 0x00000000140ec2ca */ /* 0x000fe200000e0000 */
[----:B------:R-:W-:Y:S11]  /*49a0*/  @!P4 IMAD.MOV.U32 R20, RZ, RZ, 0x2000 ;  /* 0x00002000ff14c424 */ /* 0x000ff600078e00ff */
[----:B------:R-:W-:Y:S01]  /*49b0*/  @!UPT UIADD3 URZ, UPT, UPT, URZ, URZ, URZ ;  /* 0x000000fffffff290 */ /* 0x000fe2000fffe0ff */
[----:B------:R1:W-:Y:S01]  /*49c0*/  @!UP1 UTMALDG.3D [UR16], [UR14], desc[UR10] ;  /* 0x00000a100e0095b4 */ /* 0x0003e20008011000 */
[----:B------:R1:W-:Y:S02]  /*49d0*/  @!P4 SYNCS.ARRIVE.TRANS64.RED.A0TR RZ, [UR6+0x50], R20 ;  /* 0x00005014ffffc9a7 */ /* 0x0003e40008300406 */
[----:B-1----:R-:W-:Y:S01]  /*49e0*/  @!P1 ISETP.NE.AND P2, PT, R3, 0x1, PT ;  /* 0x000000010300980c */ /* 0x002fe20003f45270 */
[C---:B----4-:R-:W-:Y:S01]  /*49f0*/  @!P1 IMAD.HI.U32 R14, R13.reuse, R14, RZ ;  /* 0x0000000e0d0e9227 */ /* 0x050fe200078e00ff */
[----:B-----5:R-:W-:Y:S03]  /*4a00*/  @!P1 ISETP.NE.AND P0, PT, R10, 0x1, PT ;  /* 0x000000010a00980c */ /* 0x020fe60003f05270 */
[C---:B------:R-:W-:Y:S01]  /*4a10*/  @!P1 IMAD.HI.U32 R11, R8.reuse, R11, RZ ;  /* 0x0000000b080b9227 */ /* 0x040fe200078e00ff */
[----:B------:R-:W-:Y:S04]  /*4a20*/  @!P1 SHF.R.U32.HI R14, RZ, R15, R14 ;  /* 0x0000000fff0e9219 */ /* 0x000fe8000001160e */
[----:B--2---:R-:W-:Y:S01]  /*4a30*/  @!P1 SHF.R.U32.HI R9, RZ, R0, R11 ;  /* 0x00000000ff099219 */ /* 0x004fe2000001160b */
[----:B------:R-:W-:Y:S01]  /*4a40*/  SYNCS.ARRIVE.TRANS64.RED.A1T0 RZ, [UR8], RZ ;  /* 0x000000ffffff79a7 */ /* 0x000fe20008100408 */
[----:B------:R-:W-:Y:S02]  /*4a50*/  @!P1 SEL R14, R13, R14, !P2 ;  /* 0x0000000e0d0e9207 */ /* 0x000fe40005000000 */
[----:B------:R-:W-:Y:S01]  /*4a60*/  @!P1 SEL R9, R8, R9, !P0 ;  /* 0x0000000908099207 */ /* 0x000fe20004000000 */
[----:B------:R-:W1:Y:S04]  /*4a70*/  SYNCS.PHASECHK.TRANS64.TRYWAIT P5, [UR6+0x68], R12 ;  /* 0x0000680cff0075a7 */ /* 0x000e6800080a1106 */
[----:B------:R-:W-:Y:S02]  /*4a80*/  @!P1 IMAD.IADD R0, R9, 0x1, -R14 ;  /* 0x0000000109009824 */ /* 0x000fe400078e0a0e */
[----:B------:R-:W-:Y:S02]  /*4a90*/  @!P1 IMAD.IADD R9, R14, 0x1, -R9 ;  /* 0x000000010e099824 */ /* 0x000fe400078e0a09 */
[----:B------:R-:W-:Y:S02]  /*4aa0*/  @!P1 IMAD R13, R0, R3, R13 ;  /* 0x00000003000d9224 */ /* 0x000fe400078e020d */
[----:B------:R-:W-:Y:S01]  /*4ab0*/  @!P1 IMAD R8, R9, R10, R8 ;  /* 0x0000000a09089224 */ /* 0x000fe200078e0208 */
[----:B-1----:R-:W-:Y:S06]  /*4ac0*/  @!P5 BRA `(.L_x_94) ;  /* 0x0000004400dcd947 */ /* 0x002fec0003800000 */
.L_x_162:
[----:B-1----:R-:W-:Y:S01]  /*4ad0*/  @!P4 IADD3 R3, P0, PT, R32, 0x580, RZ ;  /* 0x000005802003c810 */ /* 0x002fe20007f1e0ff */
[----:B------:R-:W-:Y:S01]  /*4ae0*/  VOTEU.ALL UP1, P4 ;  /* 0x0000000000ff7886 */ /* 0x000fe20002020000 */
[----:B------:R-:W-:Y:S01]  /*4af0*/  UMOV UR20, 0x0 ;  /* 0x0000000000147882 */ /* 0x000fe20000000000 */
[----:B------:R-:W-:Y:S01]  /*4b00*/  UMOV UR21, 0x10000000 ;  /* 0x1000000000157882 */ /* 0x000fe20000000000 */
[----:B------:R-:W-:Y:S01]  /*4b10*/  @!P4 R2UR UR9, R3 ;  /* 0x000000000309c2ca */ /* 0x000fe200000e0000 */
[----:B------:R-:W-:Y:S01]  /*4b20*/  @!P4 IMAD.X R0, RZ, RZ, R33, P0 ;  /* 0x000000ffff00c224 */ /* 0x000fe200000e0621 */
[----:B------:R-:W-:Y:S01]  /*4b30*/  @!UP1 UIADD3 UR10, UPT, UPT, UR18, 0x40, URZ ;  /* 0x00000040120a9890 */ /* 0x000fe2000fffe0ff */
[----:B------:R-:W-:Y:S01]  /*4b40*/  ISETP.NE.AND P0, PT, R30, 0x2, PT ;  /* 0x000000021e00780c */ /* 0x000fe20003f05270 */
[----:B------:R-:W-:Y:S01]  /*4b50*/  UMOV UR11, UR19 ;  /* 0x00000013000b7c82 */ /* 0x000fe20008000000 */
[----:B------:R-:W-:Y:S01]  /*4b60*/  UMOV UR12, UR36 ;  /* 0x00000024000c7c82 */ /* 0x000fe20008000000 */
[----:B------:R-:W-:Y:S01]  /*4b70*/  @!P4 R2UR UR8, R0 ;  /* 0x000000000008c2ca */ /* 0x000fe200000e0000 */
[----:B------:R-:W-:Y:S01]  /*4b80*/  IMAD.IADD R20, R8, 0x1, R147 ;  /* 0x0000000108147824 */ /* 0x000fe200078e0293 */
[----:B------:R-:W-:Y:S01]  /*4b90*/  @P3 R2UR UR36, R28 ;  /* 0x000000001c2432ca */ /* 0x000fe200000e0000 */
[----:B------:R-:W-:Y:S01]  /*4ba0*/  IMAD.IADD R21, R13, 0x1, R170 ;  /* 0x000000010d157824 */ /* 0x000fe200078e02aa */
[----:B------:R-:W-:Y:S02]  /*4bb0*/  SEL R0, RZ, 0x1, P0 ;  /* 0x00000001ff007807 */ /* 0x000fe40000000000 */
[----:B------:R-:W-:Y:S01]  /*4bc0*/  LOP3.LUT R31, R31, 0x1, RZ, 0x3c, !PT ;  /* 0x000000011f1f7812 */ /* 0x000fe200078e3cff */
[----:B------:R-:W-:Y:S01]  /*4bd0*/  IMAD.U32 R10, RZ, RZ, UR9 ;  /* 0x00000009ff0a7e24 */ /* 0x000fe2000f8e00ff */
[----:B------:R-:W-:Y:S01]  /*4be0*/  @!UP1 UIADD3 UR9, UPT, UPT, UR6, 0x58, URZ ;  /* 0x0000005806099890 */ /* 0x000fe2000fffe0ff */
[----:B------:R-:W-:Y:S02]  /*4bf0*/  LOP3.LUT R29, R29, R0, RZ, 0x3c, !PT ;  /* 0x000000001d1d7212 */ /* 0x000fe400078e3cff */
[----:B------:R-:W-:Y:S02]  /*4c00*/  SEL R30, R30, RZ, P0 ;  /* 0x000000ff1e1e7207 */ /* 0x000fe40000000000 */
[----:B------:R-:W-:Y:S01]  /*4c10*/  IMAD.U32 R11, RZ, RZ, UR8 ;  /* 0x00000008ff0b7e24 */ /* 0x000fe2000f8e00ff */
[----:B------:R-:W-:Y:S01]  /*4c20*/  @!P4 R2UR UR14, R10 ;  /* 0x000000000a0ec2ca */ /* 0x000fe200000e0000 */
[----:B------:R-:W-:Y:S01]  /*4c30*/  @!UP1 UIADD3 UR8, UPT, UPT, UR6, 0x2200, URZ ;  /* 0x0000220006089890 */ /* 0x000fe2000fffe0ff */
[----:B------:R-:W-:Y:S02]  /*4c40*/  VOTEU.ALL UP1, P4 ;  /* 0x0000000000ff7886 */ /* 0x000fe40002020000 */
[----:B------:R-:W-:Y:S11]  /*4c50*/  @!P4 R2UR UR15, R11 ;  /* 0x000000000b0fc2ca */ /* 0x000ff600000e0000 */
[----:B------:R-:W-:Y:S02]  /*4c60*/  @!UPT UIADD3 URZ, UPT, UPT, URZ, URZ, URZ ;  /* 0x000000fffffff290 */ /* 0x000fe4000fffe0ff */
[----:B------:R2:W-:Y:S01]  /*4c70*/  @!UP1 UTMALDG.3D [UR8], [UR14], desc[UR20] ;  /* 0x000014080e0095b4 */ /* 0x0005e20008011000 */
[----:B------:R2:W-:Y:S01]  /*4c80*/  @!P4 SYNCS.ARRIVE.TRANS64.RED.A0TR RZ, [UR6+0x58], R23 ;  /* 0x00005817ffffc9a7 */ /* 0x0005e20008300406 */
[----:B------:R-:W-:Y:S01]  /*4c90*/  UPLOP3.LUT UP1, UPT, UPT, UPT, UPT, 0x80, 0x8 ;  /* 0x000000000008789c */ /* 0x000fe20003f2f070 */
[----:B------:R-:W-:Y:S01]  /*4ca0*/  SYNCS.ARRIVE.TRANS64.RED.A1T0 RZ, [UR13], RZ ;  /* 0x000000ffffff79a7 */ /* 0x000fe2000810040d */
[----:B------:R-:W-:Y:S09]  /*4cb0*/  @P3 BRA `(.L_x_95) ;  /* 0xfffffff400503947 */ /* 0x000ff2000383ffff */
[----:B------:R-:W-:-:S04]  /*4cc0*/  SHF.L.U32 R3, R31, 0x1f, RZ ;  /* 0x0000001f1f037819 */ /* 0x000fc800000006ff */
[----:B------:R-:W1:Y:S02]  /*4cd0*/  SYNCS.PHASECHK.TRANS64.TRYWAIT P0, [UR6+0x60], R3 ;  /* 0x00006003ff0075a7 */ /* 0x000e640008001106 */
[----:B-1----:R-:W-:Y:S05]  /*4ce0*/  @!P0 BRA `(.L_x_96) ;  /* 0x00000044006c8947 */ /* 0x002fea0003800000 */
.L_x_164:
[----:B-1----:R-:W-:-:S07]  /*4cf0*/  MOV R0, UR6 ;  /* 0x0000000600007c02 */ /* 0x002fce0008000f00 */
.L_x_97:
[----:B-1----:R-:W-:-:S04]  /*4d00*/  SHF.L.U32 R3, R31, 0x1f, RZ ;  /* 0x0000001f1f037819 */ /* 0x002fc800000006ff */
[----:B------:R1:W4:Y:S03]  /*4d10*/  SYNCS.PHASECHK.TRANS64.TRYWAIT P0, [R0+URZ+0x68], R3 ;  /* 0x00006803000075a7 */ /* 0x00032600080011ff */
[----:B----4-:R-:W-:Y:S05]  /*4d20*/  @!P0 NANOSLEEP.SYNCS 0x989680 ;  /* 0x009896800000895d */ /* 0x010fea0003900000 */
[----:B------:R-:W4:Y:S02]  /*4d30*/  @!P0 SYNCS.PHASECHK.TRANS64 P0, [R0+URZ+0x68], R3 ;  /* 0x00006803000085a7 */ /* 0x000f2400080010ff */
[----:B--2-4-:R-:W-:Y:S05]  /*4d40*/  @P0 EXIT ;  /* 0x000000000000094d */ /* 0x014fea0003800000 */
[----:B------:R-:W-:Y:S05]  /*4d50*/  BRA `(.L_x_97) ;  /* 0xfffffffc00e87947 */ /* 0x000fea000383ffff */
.L_x_86:
[----:B------:R-:W-:-:S06]  /*4d60*/  UISETP.GE.AND UP1, UPT, UR10, 0x4, UPT ;  /* 0x000000040a00788c */ /* 0x000fcc000bf26270 */
[----:B------:R-:W-:-:S13]  /*4d70*/  PLOP3.LUT P0, PT, PT, PT, UP1, 0x80, 0x8 ;  /* 0x000000000008781c */ /* 0x000fda0003f0f018 */
[----:B------:R-:W-:Y:S05]  /*4d80*/  @!P0 EXIT ;  /* 0x000000000000894d */ /* 0x000fea0003800000 */
[----:B------:R-:W-:Y:S01]  /*4d90*/  BAR.SYNC.DEFER_BLOCKING 0x6, 0xa0 ;  /* 0x0182800000007b1d */ /* 0x000fe20000010000 */
[C---:B------:R-:W-:Y:S01]  /*4da0*/  IMAD.SHL.U32 R3, R189.reuse, 0x40, RZ ;  /* 0x00000040bd037824 */ /* 0x040fe200078e00ff */
[C---:B------:R-:W-:Y:S01]  /*4db0*/  LOP3.LUT R193, R189.reuse, 0x60, RZ, 0xc0, !PT ;  /* 0x00000060bdc17812 */ /* 0x040fe200078ec0ff */
[C---:B------:R-:W-:Y:S01]  /*4dc0*/  IMAD.SHL.U32 R172, R189.reuse, 0x8, RZ ;  /* 0x00000008bdac7824 */ /* 0x040fe200078e00ff */
[C---:B------:R-:W-:Y:S01]  /*4dd0*/  LOP3.LUT R191, R189.reuse, 0x2, RZ, 0xc0, !PT ;  /* 0x00000002bdbf7812 */ /* 0x040fe200078ec0ff */
[----:B------:R-:W-:Y:S01]  /*4de0*/  IMAD.U32 R79, R189, 0x10000, RZ ;  /* 0x00010000bd4f7824 */ /* 0x000fe200078e00ff */
[----:B------:R-:W-:Y:S02]  /*4df0*/  UMOV UR49, 0x400 ;  /* 0x0000040000317882 */ /* 0x000fe40000000000 */
[----:B------:R-:W1:Y:S01]  /*4e00*/  LDC R177, c[0x0][0x370] ;  /* 0x0000dc00ffb17b82 */ /* 0x000e620000000800 */
[----:B------:R-:W-:Y:S01]  /*4e10*/  ULEA UR49, UR37, UR49, 0x18 ;  /* 0x0000003125317291 */ /* 0x000fe2000f8ec0ff */
[----:B------:R-:W-:Y:S01]  /*4e20*/  LOP3.LUT R5, R3, 0x180, RZ, 0xc0, !PT ;  /* 0x0000018003057812 */ /* 0x000fe200078ec0ff */
[----:B------:R-:W-:Y:S01]  /*4e30*/  HFMA2 R196, -RZ, RZ, 0, 0 ;  /* 0x00000000ffc47431 */ /* 0x000fe200000001ff */
[----:B------:R-:W-:Y:S01]  /*4e40*/  LOP3.LUT R79, R79, 0x600000, RZ, 0xc0, !PT ;  /* 0x006000004f4f7812 */ /* 0x000fe200078ec0ff */
[----:B------:R-:W-:Y:S01]  /*4e50*/  UIADD3 UR4, UPT, UPT, UR49, 0x4200, URZ ;  /* 0x0000420031047890 */ /* 0x000fe2000fffe0ff */
[----:B------:R-:W-:Y:S01]  /*4e60*/  LOP3.LUT R172, R5, 0x30, R172, 0xf8, !PT ;  /* 0x0000003005ac7812 */ /* 0x000fe200078ef8ac */
[----:B------:R-:W-:Y:S01]  /*4e70*/  IMAD.MOV.U32 R76, RZ, RZ, RZ ;  /* 0x000000ffff4c7224 */ /* 0x000fe200078e00ff */
[----:B------:R-:W2:Y:S01]  /*4e80*/  LDC R74, c[0x0][0xb0c] ;  /* 0x0002c300ff4a7b82 */ /* 0x000ea20000000800 */
[----:B------:R-:W-:-:S02]  /*4e90*/  LOP3.LUT R189, R189, 0x4, RZ, 0xc0, !PT ;  /* 0x00000004bdbd7812 */ /* 0x000fc400078ec0ff */
[----:B------:R-:W-:Y:S02]  /*4ea0*/  CS2R R182, SRZ ;  /* 0x0000000000b67805 */ /* 0x000fe4000001ff00 */
[----:B------:R-:W-:Y:S02]  /*4eb0*/  LOP3.LUT R172, R172, 0x1e40, R3, 0xf8, !PT ;  /* 0x00001e40acac7812 */ /* 0x000fe400078ef803 */
[----:B------:R-:W-:Y:S02]  /*4ec0*/  CS2R R180, SRZ ;  /* 0x0000000000b47805 */ /* 0x000fe4000001ff00 */
[----:B------:R-:W-:Y:S01]  /*4ed0*/  IADD3 R188, PT, PT, -R189, 0x2, RZ ;  /* 0x00000002bdbc7810 */ /* 0x000fe20007ffe1ff */
[----:B------:R-:W-:Y:S01]  /*4ee0*/  IMAD.MOV R176, RZ, RZ, -R191 ;  /* 0x000000ffffb07224 */ /* 0x000fe200078e0abf */
[----:B------:R-:W-:Y:S01]  /*4ef0*/  MOV R192, UR4 ;  /* 0x0000000400c07c02 */ /* 0x000fe20008000f00 */
[----:B------:R-:W3:Y:S01]  /*4f00*/  LDC R174, c[0x0][0xb20] ;  /* 0x0002c800ffae7b82 */ /* 0x000ee20000000800 */
[----:B------:R-:W4:Y:S01]  /*4f10*/  LDS R0, [UR49+0x130] ;  /* 0x00013031ff007984 */ /* 0x000f220008000800 */
[----:B------:R-:W-:Y:S01]  /*4f20*/  VIADD R190, R172, UR49 ;  /* 0x00000031acbe7c36 */ /* 0x000fe20008000000 */
[----:B------:R-:W1:Y:S01]  /*4f30*/  LDCU.64 UR52, c[0x0][0x348] ;  /* 0x00006900ff3477ac */ /* 0x000e620008000a00 */
[----:B------:R-:W-:-:S02]  /*4f40*/  IMAD.MOV R175, RZ, RZ, -R189 ;  /* 0x000000ffffaf7224 */ /* 0x000fc400078e0abd */
[----:B------:R-:W-:Y:S01]  /*4f50*/  VIADD R190, R190, 0x200 ;  /* 0x00000200bebe7836 */ /* 0x000fe20000000000 */
[----:B------:R-:W1:Y:S01]  /*4f60*/  LDCU.64 UR38, c[0x0][0x888] ;  /* 0x00011100ff2677ac */ /* 0x000e620008000a00 */
[----:B------:R-:W1:Y:S01]  /*4f70*/  LDC R73, c[0x0][0xb30] ;  /* 0x0002cc00ff497b82 */ /* 0x000e620000000800 */
[----:B------:R-:W1:Y:S01]  /*4f80*/  LDCU.64 UR44, c[0x0][0x890] ;  /* 0x00011200ff2c77ac */ /* 0x000e620008000a00 */
[----:B------:R-:W-:-:S06]  /*4f90*/  UIADD3 UR48, UPT, UPT, UR49, 0x200, URZ ;  /* 0x0000020031307890 */ /* 0x000fcc000fffe0ff */
[----:B------:R-:W1:Y:S08]  /*4fa0*/  LDC.64 R168, c[0x0][0xb10] ;  /* 0x0002c400ffa87b82 */ /* 0x000e700000000a00 */
[----:B------:R-:W1:Y:S08]  /*4fb0*/  LDC.64 R70, c[0x0][0xb18] ;  /* 0x0002c600ff467b82 */ /* 0x000e700000000a00 */
[----:B------:R-:W1:Y:S08]  /*4fc0*/  LDC.64 R68, c[0x0][0xb28] ;  /* 0x0002ca00ff447b82 */ /* 0x000e700000000a00 */
[----:B------:R-:W1:Y:S01]  /*4fd0*/  LDC.64 R166, c[0x0][0x8b0] ;  /* 0x00022c00ffa67b82 */ /* 0x000e620000000a00 */
[----:B----4-:R-:W-:-:S07]  /*4fe0*/  IMAD.IADD R79, R0, 0x1, R79 ;  /* 0x00000001004f7824 */ /* 0x010fce00078e024f */
[----:B------:R-:W4:Y:S08]  /*4ff0*/  LDC.64 R164, c[0x0][0x8a8] ;  /* 0x00022a00ffa47b82 */ /* 0x000f300000000a00 */
[----:B--23--:R-:W1:Y:S02]  /*5000*/  LDC R178, c[0x0][0x374] ;  /* 0x0000dd00ffb27b82 */ /* 0x00ce640000000800 */
.L_x_124:
[----:B------:R-:W-:Y:S02]  /*5010*/  LEA R0, R196, UR49, 0x3 ;  /* 0x00000031c4007c11 */ /* 0x000fe4000f8e18ff */
[----:B------:R-:W-:Y:S02]  /*5020*/  SHF.L.U32 R3, R182, 0x1f, RZ ;  /* 0x0000001fb6037819 */ /* 0x000fe400000006ff */
[----:B-1----:R-:W-:Y:S02]  /*5030*/  LEA R16, R196, UR49, 0x4 ;  /* 0x00000031c4107c11 */ /* 0x002fe4000f8e20ff */
[----:B------:R-:W2:Y:S02]  /*5040*/  SYNCS.PHASECHK.TRANS64.TRYWAIT P0, [R0+URZ+0x80], R3 ;  /* 0x00008003000075a7 */ /* 0x000ea400080011ff */
[----:B--2---:R-:W-:Y:S05]  /*5050*/  @!P0 BRA `(.L_x_98) ;  /* 0x0000004000a88947 */ /* 0x004fea0003800000 */
.L_x_165:
[----:B------:R-:W3:Y:S01]  /*5060*/  LDC.64 R12, c[0x0][0xb10] ;  /* 0x0002c400ff0c7b82 */ /* 0x000ee20000000a00 */
[----:B------:R-:W4:Y:S01]  /*5070*/  LDS.128 R16, [R16+0x110] ;  /* 0x0001100010107984 */ /* 0x000f220000000c00 */
[----:B-1----:R-:W-:Y:S01]  /*5080*/  ISETP.NE.AND P1, PT, R73, 0x1, PT ;  /* 0x000000014900780c */ /* 0x002fe20003f25270 */
[----:B--2---:R-:W-:Y:S01]  /*5090*/  VIADD R0, R0, 0x90 ;  /* 0x0000009000007836 */ /* 0x004fe20000000000 */
[----:B------:R-:W-:Y:S04]  /*50a0*/  ISETP.GE.AND P0, PT, R72, 0x1, PT ;  /* 0x000000014800780c */ /* 0x000fe80003f06270 */
[----:B------:R-:W1:Y:S01]  /*50b0*/  LDC.64 R10, c[0x0][0xb18] ;  /* 0x0002c600ff0a7b82 */ /* 0x000e620000000a00 */
[----:B------:R-:W-:Y:S01]  /*50c0*/  PRMT R0, RZ, 0x654, R0 ;  /* 0x00000654ff007816 */ /* 0x000fe20000000000 */
[----:B------:R-:W-:Y:S01]  /*50d0*/  @!PT LDS RZ, [RZ] ;  /* 0x00000000fffff984 */ /* 0x000fe20000000800 */
[----:B------:R-:W-:Y:S01]  /*50e0*/  @!PT LDS RZ, [RZ] ;  /* 0x00000000fffff984 */ /* 0x000fe20000000800 */
[----:B------:R-:W-:Y:S01]  /*50f0*/  @!PT LDS RZ, [RZ] ;  /* 0x00000000fffff984 */ /* 0x000fe20000000800 */
[----:B------:R-:W-:Y:S01]  /*5100*/  @!PT LDS RZ, [RZ] ;  /* 0x00000000fffff984 */ /* 0x000fe20000000800 */
[----:B------:R2:W-:Y:S06]  /*5110*/  MEMBAR.ALL.CTA ;  /* 0x0000000000007992 */ /* 0x0005ec0000008000 */
[----:B--2---:R-:W2:Y:S01]  /*5120*/  FENCE.VIEW.ASYNC.S ;  /* 0x00000000000073c6 */ /* 0x004ea20000000000 */
[----:B------:R-:W1:Y:S08]  /*5130*/  @!P1 LDC R14, c[0x0][0xb20] ;  /* 0x0002c800ff0e9b82 */ /* 0x000e700000000800 */
[----:B------:R-:W1:Y:S01]  /*5140*/  @!P1 LDC R9, c[0x0][0xb0c] ;  /* 0x0002c300ff099b82 */ /* 0x000e620000000800 */
[----:B--2---:R2:W-:Y:S01]  /*5150*/  SYNCS.ARRIVE.TRANS64.RED.A1T0 RZ, [R0+URZ], RZ ;  /* 0x000000ff00ff79a7 */ /* 0x0045e200081004ff */
[----:B----4-:R-:W-:Y:S04]  /*5160*/  LOP3.LUT P4, RZ, R18, 0x1, RZ, 0xc0, !PT ;  /* 0x0000000112ff7812 */ /* 0x010fe8000788c0ff */
[----:B------:R-:W-:Y:S09]  /*5170*/  P2R R194, PR, RZ, 0x10 ;  /* 0x00000010ffc27803 */ /* 0x000ff20000000000 */
[----:B------:R-:W-:Y:S02]  /*5180*/  @P4 MOV R77, R16 ;  /* 0x00000010004d4202 */ /* 0x000fe40000000f00 */
[----:B------:R-:W-:Y:S01]  /*5190*/  @P4 LOP3.LUT R75, R17, 0xffff, RZ, 0xc0, !PT ;  /* 0x0000ffff114b4812 */ /* 0x000fe200078ec0ff */
[----:B--23--:R-:W-:Y:S06]  /*51a0*/  @!P0 BRA `(.L_x_99) ;  /* 0x0000000000a48947 */ /* 0x00cfec0003800000 */
[----:B------:R-:W-:Y:S01]  /*51b0*/  IMAD.HI.U32 R23, R178, R71, RZ ;  /* 0x00000047b2177227 */ /* 0x000fe200078e00ff */
[----:B------:R-:W-:Y:S02]  /*51c0*/  ISETP.NE.AND P0, PT, R70, 0x1, PT ;  /* 0x000000014600780c */ /* 0x000fe40003f05270 */
[----:B------:R-:W-:Y:S01]  /*51d0*/  ISETP.NE.AND P2, PT, R72, 0x1, PT ;  /* 0x000000014800780c */ /* 0x000fe20003f45270 */
[----:B------:R-:W-:Y:S01]  /*51e0*/  IMAD.HI.U32 R22, R177, R168, RZ ;  /* 0x000000a8b1167227 */ /* 0x000fe200078e00ff */
[----:B------:R-:W-:Y:S02]  /*51f0*/  SHF.R.U32.HI R23, RZ, R174, R23 ;  /* 0x000000aeff177219 */ /* 0x000fe40000011617 */
[----:B------:R-:W-:Y:S01]  /*5200*/  ISETP.NE.AND P3, PT, R74, 0x1, PT ;  /* 0x000000014a00780c */ /* 0x000fe20003f65270 */
[----:B------:R-:W-:Y:S01]  /*5210*/  IMAD.HI.U32 R26, R77, R168, RZ ;  /* 0x000000a84d1a7227 */ /* 0x000fe200078e00ff */
[----:B------:R-:W-:Y:S02]  /*5220*/  SHF.R.U32.HI R22, RZ, R169, R22 ;  /* 0x000000a9ff167219 */ /* 0x000fe40000011616 */
[----:B------:R-:W-:Y:S01]  /*5230*/  SEL R3, R178, R23, !P0 ;  /* 0x00000017b2037207 */ /* 0x000fe20004000000 */
[----:B------:R-:W-:Y:S01]  /*5240*/  IMAD.HI.U32 R23, R75, R71, RZ ;  /* 0x000000474b177227 */ /* 0x000fe200078e00ff */
[----:B------:R-:W-:Y:S02]  /*5250*/  SEL R7, R177, R22, !P3 ;  /* 0x00000016b1077207 */ /* 0x000fe40005800000 */
[----:B------:R-:W-:Y:S01]  /*5260*/  SHF.R.U32.HI R26, RZ, R169, R26 ;  /* 0x000000a9ff1a7219 */ /* 0x000fe2000001161a */
[-C--:B------:R-:W-:Y:S04]  /*5270*/  IMAD.HI.U32 R22, R3, R68.reuse, RZ ;  /* 0x0000004403167227 */ /* 0x080fe800078e00ff */
[----:B------:R-:W-:Y:S01]  /*5280*/  IMAD.HI.U32 R24, R7, R68, RZ ;  /* 0x0000004407187227 */ /* 0x000fe200078e00ff */
[-C--:B------:R-:W-:Y:S02]  /*5290*/  @P2 SHF.R.U32.HI R3, RZ, R69.reuse, R22 ;  /* 0x00000045ff032219 */ /* 0x080fe40000011616 */
[----:B------:R-:W-:Y:S02]  /*52a0*/  SHF.R.U32.HI R22, RZ, R174, R23 ;  /* 0x000000aeff167219 */ /* 0x000fe40000011617 */
[----:B------:R-:W-:Y:S01]  /*52b0*/  @P2 SHF.R.U32.HI R7, RZ, R69, R24 ;  /* 0x00000045ff072219 */ /* 0x000fe20000011618 */
[C---:B------:R-:W-:Y:S01]  /*52c0*/  IMAD R2, R72.reuse, R3, RZ ;  /* 0x0000000348027224 */ /* 0x040fe200078e02ff */
[----:B------:R-:W-:Y:S02]  /*52d0*/  SEL R5, R75, R22, !P0 ;  /* 0x000000164b057207 */ /* 0x000fe40004000000 */
[----:B------:R-:W-:Y:S01]  /*52e0*/  SEL R3, R77, R26, !P3 ;  /* 0x0000001a4d037207 */ /* 0x000fe20005800000 */
[----:B------:R-:W-:Y:S01]  /*52f0*/  IMAD R4, R72, R7, RZ ;  /* 0x0000000748047224 */ /* 0x000fe200078e02ff */
[C---:B------:R-:W-:Y:S01]  /*5300*/  ISETP.GE.AND P0, PT, R5.reuse, R2, PT ;  /* 0x000000020500720c */ /* 0x040fe20003f06270 */
[----:B------:R-:W-:Y:S03]  /*5310*/  IMAD.HI.U32 R6, R5, R68, RZ ;  /* 0x0000004405067227 */ /* 0x000fe600078e00ff */
[----:B------:R-:W-:Y:S01]  /*5320*/  ISETP.GE.OR P0, PT, R3, R4, P0 ;  /* 0x000000040300720c */ /* 0x000fe20000706670 */
[----:B------:R-:W-:Y:S01]  /*5330*/  IMAD.MOV R4, RZ, RZ, -R3 ;  /* 0x000000ffff047224 */ /* 0x000fe200078e0a03 */
[-C--:B------:R-:W-:Y:S03]  /*5340*/  SHF.R.U32.HI R6, RZ, R69.reuse, R6 ;  /* 0x00000045ff067219 */ /* 0x080fe60000011606 */
[----:B------:R-:W-:Y:S01]  /*5350*/  IMAD R77, R74, R4, R77 ;  /* 0x000000044a4d7224 */ /* 0x000fe200078e024d */
[----:B------:R-:W-:Y:S05]  /*5360*/  SEL R15, R5, R6, !P2 ;  /* 0x00000006050f7207 */ /* 0x000fea0005000000 */
[----:B------:R-:W-:Y:S02]  /*5370*/  IMAD.MOV R6, RZ, RZ, -R15 ;  /* 0x000000ffff067224 */ /* 0x000fe400078e0a0f */
[C---:B------:R-:W-:Y:S04]  /*5380*/  @!P0 IMAD.HI.U32 R2, R3.reuse, R68, RZ ;  /* 0x0000004403028227 */ /* 0x040fe800078e00ff */
[----:B------:R-:W-:Y:S01]  /*5390*/  IMAD R6, R72, R6, R5 ;  /* 0x0000000648067224 */ /* 0x000fe200078e0205 */
[----:B------:R-:W-:Y:S04]  /*53a0*/  @!P0 SHF.R.U32.HI R2, RZ, R69, R2 ;  /* 0x00000045ff028219 */ /* 0x000fe80000011602 */
[----:B------:R-:W-:Y:S02]  /*53b0*/  @!P0 SEL R0, R3, R2, !P2 ;  /* 0x0000000203008207 */ /* 0x000fe40005000000 */
[----:B------:R-:W-:Y:S02]  /*53c0*/  IADD3 R2, PT, PT, -R5, RZ, RZ ;  /* 0x000000ff05027210 */ /* 0x000fe40007ffe1ff */
[----:B------:R-:W-:Y:S01]  /*53d0*/  @!P0 IADD3 R8, PT, PT, R15, -R0, RZ ;  /* 0x800000000f088210 */ /* 0x000fe20007ffe0ff */
[----:B------:R-:W-:Y:S02]  /*53e0*/  @!P0 IMAD R0, R7, R6, R0 ;  /* 0x0000000607008224 */ /* 0x000fe400078e0200 */
[----:B------:R-:W-:Y:S02]  /*53f0*/  IMAD R75, R70, R2, R75 ;  /* 0x00000002464b7224 */ /* 0x000fe400078e024b */
[----:B------:R-:W-:Y:S02]  /*5400*/  @!P0 IMAD R5, R8, R72, R3 ;  /* 0x0000004808058224 */ /* 0x000fe400078e0203 */
[----:B------:R-:W-:Y:S04]  /*5410*/  @!P0 IMAD.MOV.U32 R3, RZ, RZ, R0 ;  /* 0x000000ffff038224 */ /* 0x000fe800078e0000 */
[----:B------:R-:W-:Y:S02]  /*5420*/  IMAD R77, R3, R74, R77 ;  /* 0x0000004a034d7224 */ /* 0x000fe400078e024d */
[----:B------:R-:W-:Y:S07]  /*5430*/  IMAD R75, R5, R70, R75 ;  /* 0x00000046054b7224 */ /* 0x000fee00078e024b */
.L_x_99:
[----:B-1----:R-:W-:Y:S01]  /*5440*/  @!P1 ISETP.NE.AND P0, PT, R10, 0x1, PT ;  /* 0x000000010a00980c */ /* 0x002fe20003f05270 */
[----:B------:R-:W-:Y:S01]  /*5450*/  @!P1 IMAD.HI.U32 R0, R77, R12, RZ ;  /* 0x0000000c4d009227 */ /* 0x000fe200078e00ff */
[----:B------:R-:W-:Y:S01]  /*5460*/  @!P1 ISETP.NE.AND P2, PT, R9, 0x1, PT ;  /* 0x000000010900980c */ /* 0x000fe20003f45270 */
[----:B------:R-:W-:Y:S01]  /*5470*/  ULOP3.LUT UP0, URZ, UR48, 0x1b0, URZ, 0xc0, !UPT ;  /* 0x000001b030ff7892 */ /* 0x000fe2000f80c0ff */
[----:B------:R-:W-:Y:S01]  /*5480*/  R2UR UR42, R21 ;  /* 0x00000000152a72ca */ /* 0x000fe200000e0000 */
[----:B------:R-:W-:Y:S01]  /*5490*/  @!P1 IMAD.HI.U32 R3, R75, R11, RZ ;  /* 0x0000000b4b039227 */ /* 0x000fe200078e00ff */
[----:B------:R-:W-:Y:S02]  /*54a0*/  @!P1 SHF.R.U32.HI R0, RZ, R13, R0 ;  /* 0x0000000dff009219 */ /* 0x000fe40000011600 */
[----:B------:R-:W-:Y:S01]  /*54b0*/  R2UR UR41, R20 ;  /* 0x00000000142972ca */ /* 0x000fe200000e0000 */
[----:B------:R-:W-:Y:S01]  /*54c0*/  VIADD R196, R196, 0x1 ;  /* 0x00000001c4c47836 */ /* 0x000fe20000000000 */
[----:B------:R-:W-:Y:S02]  /*54d0*/  @!P1 SHF.R.U32.HI R2, RZ, R14, R3 ;  /* 0x0000000eff029219 */ /* 0x000fe40000011603 */
[----:B------:R-:W-:Y:S02]  /*54e0*/  @!P1 SEL R3, R77, R0, !P2 ;  /* 0x000000004d039207 */ /* 0x000fe40005000000 */
[----:B------:R-:W-:Y:S02]  /*54f0*/  @!P1 SEL R2, R75, R2, !P0 ;  /* 0x000000024b029207 */ /* 0x000fe40004000000 */
[----:B------:R-:W-:Y:S01]  /*5500*/  @P4 SHF.R.U32.HI R179, RZ, 0x10, R17 ;  /* 0x00000010ffb34819 */ /* 0x000fe20000011611 */
[----:B------:R-:W-:Y:S02]  /*5510*/  USHF.L.U32 UR42, UR42, 0x7, URZ ;  /* 0x000000072a2a7899 */ /* 0x000fe400080006ff */
[----:B------:R-:W-:Y:S02]  /*5520*/  @!P1 IMAD.IADD R0, R2, 0x1, -R3 ;  /* 0x0000000102009824 */ /* 0x000fe400078e0a03 */
[----:B------:R-:W-:Y:S01]  /*5530*/  @!P1 IMAD.IADD R2, R3, 0x1, -R2 ;  /* 0x0000000103029824 */ /* 0x000fe200078e0a02 */
[----:B------:R-:W-:Y:S01]  /*5540*/  USHF.L.U32 UR41, UR41, 0x7, URZ ;  /* 0x0000000729297899 */ /* 0x000fe200080006ff */
[----:B------:R-:W-:Y:S02]  /*5550*/  @!P1 IMAD R77, R0, R9, R77 ;  /* 0x00000009004d9224 */ /* 0x000fe400078e024d */
[----:B------:R-:W-:Y:S01]  /*5560*/  @!P1 IMAD R75, R2, R10, R75 ;  /* 0x0000000a024b9224 */ /* 0x000fe200078e024b */
[----:B------:R-:W-:Y:S08]  /*5570*/  BRA.U !UP0, `(.L_x_100) ;  /* 0x0000000108407547 */ /* 0x000ff0000b800000 */
[----:B------:R-:W1:Y:S01]  /*5580*/  LDCU.64 UR8, c[0x4][0x80] ;  /* 0x01001000ff0877ac */ /* 0x000e620008000a00 */
[----:B------:R-:W-:Y:S01]  /*5590*/  MOV R3, 0x0 ;  /* 0x0000000000037802 */ /* 0x000fe20000000f00 */
[----:B------:R-:W-:Y:S02]  /*55a0*/  HFMA2 R12, -RZ, RZ, 0, 5.9604644775390625e-08 ;  /* 0x00000001ff0c7431 */ /* 0x000fe400000001ff */
[----:B------:R-:W-:Y:S02]  /*55b0*/  IMAD.MOV.U32 R8, RZ, RZ, 0x70 ;  /* 0x00000070ff087424 */ /* 0x000fe400078e00ff */
[----:B------:R-:W-:Y:S01]  /*55c0*/  IMAD.MOV.U32 R13, RZ, RZ, RZ ;  /* 0x000000ffff0d7224 */ /* 0x000fe200078e00ff */
[----:B------:R-:W2:Y:S01]  /*55d0*/  LDCU.64 UR6, c[0x4][0x88] ;  /* 0x01001100ff0677ac */ /* 0x000ea20008000a00 */
[----:B------:R-:W3:Y:S01]  /*55e0*/  LDC.64 R2, c[0x4][R3] ;  /* 0x0100000003027b82 */ /* 0x000ee20000000a00 */
[----:B------:R-:W4:Y:S01]  /*55f0*/  LDCU.64 UR4, c[0x4][0x8] ;  /* 0x01000100ff0477ac */ /* 0x000f220008000a00 */
[----:B-1----:R-:W-:Y:S01]  /*5600*/  MOV R5, UR9 ;  /* 0x0000000900057c02 */ /* 0x002fe20008000f00 */
[----:B------:R-:W-:Y:S01]  /*5610*/  IMAD.U32 R4, RZ, RZ, UR8 ;  /* 0x00000008ff047e24 */ /* 0x000fe2000f8e00ff */
[----:B--2---:R-:W-:Y:S01]  /*5620*/  MOV R7, UR7 ;  /* 0x0000000700077c02 */ /* 0x004fe20008000f00 */
[----:B------:R-:W-:Y:S01]  /*5630*/  IMAD.U32 R6, RZ, RZ, UR6 ;  /* 0x00000006ff067e24 */ /* 0x000fe2000f8e00ff */
[----:B----4-:R-:W-:Y:S01]  /*5640*/  MOV R11, UR5 ;  /* 0x00000005000b7c02 */ /* 0x010fe20008000f00 */
[----:B------:R-:W-:Y:S02]  /*5650*/  IMAD.U32 R10, RZ, RZ, UR4 ;  /* 0x00000004ff0a7e24 */ /* 0x000fe4000f8e00ff */
[----:B------:R-:W-:Y:S07]  /*5660*/  LEPC R20, `(.L_x_100) ;  /* 0x000000001014794e */ /* 0x000fee0000000000 */
[----:B---3-5:R-:W-:Y:S05]  /*5670*/  CALL.ABS.NOINC R2 ;  /* 0x0000000002007343 */ /* 0x028fea0003c00000 */
.L_x_100:
[----:B------:R-:W-:Y:S01]  /*5680*/  LOP3.LUT P0, RZ, R192, 0x1b0, RZ, 0xc0, !PT ;  /* 0x000001b0c0ff7812 */ /* 0x000fe2000780c0ff */
[----:B------:R-:W-:Y:S11]  /*5690*/  BSSY.RECONVERGENT B6, `(.L_x_101) ;  /* 0x0000013000067945 */ /* 0x000ff60003800200 */
[----:B------:R-:W-:Y:S01]  /*56a0*/  @!UPT UIADD3 URZ, UPT, UPT, URZ, URZ, URZ ;  /* 0x000000fffffff290 */ /* 0x000fe2000fffe0ff */
[----:B------:R-:W-:Y:S05]  /*56b0*/  @!P0 BRA `(.L_x_102) ;  /* 0x0000000000408947 */ /* 0x000fea0003800000 */
        /* <DEDUP_REMOVED lines=16> */
.L_x_102:
[----:B------:R-:W-:Y:S05]  /*57c0*/  BSYNC.RECONVERGENT B6 ;  /* 0x0000000000067941 */ /* 0x000fea0003800200 */
.L_x_101:
[----:B------:R-:W-:Y:S01]  /*57d0*/  ISETP.NE.U32.AND P4, PT, R166, RZ, PT ;  /* 0x000000ffa600720c */ /* 0x000fe20003f85070 */
[----:B------:R-:W-:Y:S01]  /*57e0*/  UISETP.NE.AND UP2, UPT, UR50, URZ, UPT ;  /* 0x000000ff3200728c */ /* 0x000fe2000bf45270 */
[----:B------:R-:W-:Y:S01]  /*57f0*/  ISETP.NE.U32.AND P2, PT, RZ, UR38, PT ;  /* 0x00000026ff007c0c */ /* 0x000fe2000bf45070 */
[----:B------:R-:W-:Y:S01]  /*5800*/  UISETP.NE.U32.AND UP1, UPT, UR44, URZ, UPT ;  /* 0x000000ff2c00728c */ /* 0x000fe2000bf25070 */
[----:B------:R-:W-:Y:S01]  /*5810*/  ISETP.NE.AND.EX P4, PT, R167, RZ, PT, P4 ;  /* 0x000000ffa700720c */ /* 0x000fe20003f85340 */
[----:B------:R-:W-:Y:S01]  /*5820*/  UPLOP3.LUT UP0, UPT, UPT, UPT, UPT, 0x40, 0x4 ;  /* 0x000000000004789c */ /* 0x000fe20003f0e870 */
[----:B------:R-:W-:Y:S01]  /*5830*/  ISETP.NE.AND.EX P2, PT, RZ, UR39, PT, P2 ;  /* 0x00000027ff007c0c */ /* 0x000fe2000bf45320 */
[----:B------:R-:W-:Y:S01]  /*5840*/  UISETP.NE.AND.EX UP1, UPT, UR45, URZ, UPT, UP1 ;  /* 0x000000ff2d00728c */ /* 0x000fe2000bf25310 */
[----:B------:R-:W-:Y:S04]  /*5850*/  PLOP3.LUT P1, PT, PT, PT, UP2, 0x80, 0x8 ;  /* 0x000000000008781c */ /* 0x000fe80003f2f028 */
[----:B------:R-:W-:Y:S06]  /*5860*/  @UP2 UPLOP3.LUT UP0, UPT, UPT, UPT, UP1, 0x80, 0x8 ;  /* 0x000000000008289c */ /* 0x000fec0003f0f010 */
[----:B------:R-:W-:Y:S01]  /*5870*/  PLOP3.LUT P0, PT, PT, PT, UP0, 0x80, 0x8 ;  /* 0x000000000008781c */ /* 0x000fe20003f0f008 */
[----:B------:R-:W-:Y:S01]  /*5880*/  @!UPT UIADD3 URZ, UPT, UPT, URZ, URZ, URZ ;  /* 0x000000fffffff290 */ /* 0x000fe2000fffe0ff */
[----:B------:R-:W-:Y:S11]  /*5890*/  BRA.U !UP1, `(.L_x_103) ;  /* 0x0000000109387547 */ /* 0x000ff6000b800000 */
[----:B------:R-:W-:Y:S01]  /*58a0*/  UISETP.NE.U32.AND UP0, UPT, UR38, URZ, UPT ;  /* 0x000000ff2600728c */ /* 0x000fe2000bf05070 */
[----:B------:R-:W-:Y:S02]  /*58b0*/  HFMA2 R0, -RZ, RZ, 0, 5.9604644775390625e-08 ;  /* 0x00000001ff007431 */ /* 0x000fe400000001ff */
[----:B------:R-:W-:Y:S01]  /*58c0*/  IMAD.MOV.U32 R171, RZ, RZ, 0x1 ;  /* 0x00000001ffab7424 */ /* 0x000fe200078e00ff */
[----:B------:R-:W-:Y:S06]  /*58d0*/  UISETP.NE.AND.EX UP0, UPT, UR39, URZ, UPT, UP0 ;  /* 0x000000ff2700728c */ /* 0x000fec000bf05300 */
[----:B------:R-:W-:Y:S05]  /*58e0*/  PLOP3.LUT P3, PT, PT, PT, UP0, 0x80, 0x8 ;  /* 0x000000000008781c */ /* 0x000fea0003f6f008 */
[----:B------:R-:W1:Y:S01]  /*58f0*/  @UP0 LDCU.64 UR6, c[0x0][0x888] ;  /* 0x00011100ff0607ac */ /* 0x000e620008000a00 */
[----:B------:R-:W-:Y:S07]  /*5900*/  @UP0 UIMAD UR4, UR36, UR44, URZ ;  /* 0x0000002c240402a4 */ /* 0x000fee000f8e02ff */
[----:B------:R-:W-:Y:S01]  /*5910*/  @!P3 PRMT R171, R0, 0x7610, R171 ;  /* 0x0000761000abb816 */ /* 0x000fe200000000ab */
[----:B-1----:R-:W-:Y:S03]  /*5920*/  @UP0 UIMAD.WIDE UR6, UR4, 0x4, UR6 ;  /* 0x00000004040608a5 */ /* 0x002fe6000f8e0206 */
[----:B------:R-:W1:Y:S03]  /*5930*/  @!UP0 LDCU UR4, c[0x0][0x880] ;  /* 0x00011000ff0487ac */ /* 0x000e660008000800 */
[----:B------:R-:W-:Y:S01]  /*5940*/  IMAD.U32 R2, RZ, RZ, UR6 ;  /* 0x00000006ff027e24 */ /* 0x000fe2000f8e00ff */
[----:B------:R-:W-:Y:S05]  /*5950*/  MOV R3, UR7 ;  /* 0x0000000700037c02 */ /* 0x000fea0008000f00 */
[----:B-----5:R2:W5:Y:S02]  /*5960*/  @P3 LDG.E R81, desc[UR46][R2.64] ;  /* 0x0000002e02513981 */ /* 0x020564000c1e1900 */
[----:B-12---:R-:W-:Y:S02]  /*5970*/  @!P3 IMAD.U32 R81, RZ, RZ, UR4 ;  /* 0x00000004ff51be24 */ /* 0x006fe4000f8e00ff */
.L_x_103:
[----:B------:R-:W-:Y:S05]  /*5980*/  @!P4 BRA `(.L_x_104) ;  /* 0x000000000020c947 */ /* 0x000fea0003800000 */
[----:B------:R-:W-:Y:S04]  /*5990*/  ISETP.NE.U32.AND P3, PT, R164, RZ, PT ;  /* 0x000000ffa400720c */ /* 0x000fe80003f65070 */
[----:B------:R-:W-:Y:S11]  /*59a0*/  ISETP.NE.AND.EX P3, PT, R165, RZ, PT, P3 ;  /* 0x000000ffa500720c */ /* 0x000ff60003f65330 */
[----:B------:R-:W-:Y:S02]  /*59b0*/  @!UPT UIADD3 URZ, UPT, UPT, URZ, URZ, URZ ;  /* 0x000000fffffff290 */ /* 0x000fe4000fffe0ff */
[----:B------:R-:W1:Y:S01]  /*59c0*/  @P3 LDC.64 R2, c[0x0][0x8a8] ;  /* 0x00022a00ff023b82 */ /* 0x000e620000000a00 */
[----:B------:R-:W-:Y:S04]  /*59d0*/  @P3 IMAD R0, R166, UR36, RZ ;  /* 0x00000024a6003c24 */ /* 0x000fe8000f8e02ff */
[----:B-1----:R-:W-:Y:S05]  /*59e0*/  @P3 IMAD.WIDE R2, R0, 0x4, R2 ;  /* 0x0000000400023825 */ /* 0x002fea00078e0202 */
[----:B-----5:R1:W5:Y:S02]  /*59f0*/  @P3 LDG.E R78, desc[UR46][R2.64] ;  /* 0x0000002e024e3981 */ /* 0x020364000c1e1900 */
[----:B-1----:R-:W2:Y:S02]  /*5a00*/  @!P3 LDC R78, c[0x0][0x8a0] ;  /* 0x00022800ff4ebb82 */ /* 0x002ea40000000800 */
.L_x_104:
[----:B-----5:R-:W-:Y:S01]  /*5a10*/  FSETP.NEU.AND P4, PT, R81, RZ, PT ;  /* 0x000000ff5100720b */ /* 0x020fe20003f8d000 */
[----:B------:R-:W-:Y:S01]  /*5a20*/  BSSY B1, `(.L_x_105) ;  /* 0x0000047000017945 */ /* 0x000fe20003800000 */
[----:B------:R-:W-:Y:S01]  /*5a30*/  SEL R5, RZ, 0xffffffff, P2 ;  /* 0xffffffffff057807 */ /* 0x000fe20001000000 */
[----:B------:R-:W-:Y:S01]  /*5a40*/  IMAD.MOV.U32 R208, RZ, RZ, 0x1 ;  /* 0x00000001ffd07424 */ /* 0x000fe200078e00ff */
[----:B------:R-:W-:Y:S01]  /*5a50*/  LOP3.LUT P3, RZ, R171, 0xff, RZ, 0xc0, !PT ;  /* 0x000000ffabff7812 */ /* 0x000fe2000786c0ff */
[C---:B------:R-:W-:Y:S01]  /*5a60*/  IMAD R80, R76.reuse, 0x80, R79 ;  /* 0x000000804c507824 */ /* 0x040fe200078e024f */
[----:B------:R-:W-:Y:S02]  /*5a70*/  @P1 SEL R0, RZ, 0xffffffff, P4 ;  /* 0xffffffffff001807 */ /* 0x000fe40002000000 */
[----:B------:R-:W-:Y:S02]  /*5a80*/  CS2R R162, SRZ ;  /* 0x0000000000a27805 */ /* 0x000fe4000001ff00 */
[----:B------:R-:W-:Y:S02]  /*5a90*/  LEA R3, R181, UR49, 0x3 ;  /* 0x00000031b5037c11 */ /* 0x000fe4000f8e18ff */
[----:B------:R-:W-:Y:S02]  /*5aa0*/  CS2R R160, SRZ ;  /* 0x0000000000a07805 */ /* 0x000fe4000001ff00 */
[----:B------:R-:W-:Y:S02]  /*5ab0*/  @P0 SEL R0, R5, R0, !P3 ;  /* 0x0000000005000207 */ /* 0x000fe40005800000 */
[----:B------:R-:W-:Y:S02]  /*5ac0*/  CS2R R158, SRZ ;  /* 0x00000000009e7805 */ /* 0x000fe4000001ff00 */
[----:B------:R-:W-:Y:S02]  /*5ad0*/  LEA R195, R76, UR49, 0x3 ;  /* 0x000000314cc37c11 */ /* 0x000fe4000f8e18ff */
[----:B------:R-:W-:Y:S02]  /*5ae0*/  CS2R R156, SRZ ;  /* 0x00000000009c7805 */ /* 0x000fe4000001ff00 */
[----:B------:R-:W-:Y:S02]  /*5af0*/  @P1 LOP3.LUT R0, R0, 0x1, RZ, 0xc0, !PT ;  /* 0x0000000100001812 */ /* 0x000fe400078ec0ff */
[----:B------:R-:W-:Y:S02]  /*5b00*/  CS2R R154, SRZ ;  /* 0x00000000009a7805 */ /* 0x000fe4000001ff00 */
[----:B------:R-:W-:Y:S02]  /*5b10*/  SHF.L.U32 R2, R183, 0x1f, RZ ;  /* 0x0000001fb7027819 */ /* 0x000fe400000006ff */
[----:B------:R-:W-:Y:S02]  /*5b20*/  CS2R R152, SRZ ;  /* 0x0000000000987805 */ /* 0x000fe4000001ff00 */
[----:B------:R-:W-:Y:S02]  /*5b30*/  ISETP.NE.U32.OR P6, PT, R0, 0x1, !P1 ;  /* 0x000000010000780c */ /* 0x000fe40004fc5470 */
[----:B------:R-:W-:Y:S02]  /*5b40*/  CS2R R150, SRZ ;  /* 0x0000000000967805 */ /* 0x000fe4000001ff00 */
[----:B------:R-:W-:Y:S02]  /*5b50*/  PLOP3.LUT P2, PT, PT, PT, UP1, 0x80, 0x8 ;  /* 0x000000000008781c */ /* 0x000fe40003f4f018 */
[----:B------:R-:W-:Y:S02]  /*5b60*/  CS2R R148, SRZ ;  /* 0x0000000000947805 */ /* 0x000fe4000001ff00 */
[----:B------:R-:W-:Y:S02]  /*5b70*/  SEL R0, RZ, 0xffffffff, P4 ;  /* 0xffffffffff007807 */ /* 0x000fe40002000000 */
[----:B------:R-:W-:Y:S03]  /*5b80*/  P2R R184, PR, RZ, 0x40 ;  /* 0x00000040ffb87803 */ /* 0x000fe60000000000 */
[----:B------:R-:W-:Y:S04]  /*5b90*/  @P6 SHF.L.U32 R4, R180, 0x1f, RZ ;  /* 0x0000001fb4046819 */ /* 0x000fe800000006ff */
[----:B------:R-:W-:Y:S01]  /*5ba0*/  @P2 SEL R0, R5, R0, !P3 ;  /* 0x0000000005002207 */ /* 0x000fe20005800000 */
[----:B------:R-:W1:Y:S03]  /*5bb0*/  @P6 SYNCS.PHASECHK.TRANS64.TRYWAIT P1, [R3+URZ+0x50], R4 ;  /* 0x00005004030065a7 */ /* 0x000e6600080211ff */
[----:B------:R-:W-:Y:S04]  /*5bc0*/  LOP3.LUT R0, R0, 0x1, RZ, 0xc0, !PT ;  /* 0x0000000100007812 */ /* 0x000fe800078ec0ff */
[----:B------:R-:W-:Y:S04]  /*5bd0*/  ISETP.NE.U32.AND P5, PT, R0, 0x1, PT ;  /* 0x000000010000780c */ /* 0x000fe80003fa5070 */
[----:B------:R-:W-:Y:S01]  /*5be0*/  P2R R209, PR, RZ, 0x20 ;  /* 0x00000020ffd17803 */ /* 0x000fe20000000000 */
[----:B------:R3:W4:Y:S01]  /*5bf0*/  SYNCS.PHASECHK.TRANS64.TRYWAIT P0, [R195+URZ+0xa0], R2 ;  /* 0x0000a002c30075a7 */ /* 0x00072200080011ff */
[----:B-1----:R-:W-:Y:S01]  /*5c00*/  @P6 SEL R208, RZ, 0x1, !P1 ;  /* 0x00000001ffd06807 */ /* 0x002fe20004800000 */
[----:B---3--:R-:W-:Y:S06]  /*5c10*/  @!P6 BRA `(.L_x_106) ;  /* 0x00000000009ce947 */ /* 0x008fec0003800000 */
[----:B------:R-:W-:Y:S01]  /*5c20*/  @P5 IMAD R6, R181, 0x2000, R190 ;  /* 0x00002000b5065824 */ /* 0x000fe200078e02be */
[----:B------:R-:W-:Y:S01]  /*5c30*/  ISETP.NE.AND P1, PT, R208, RZ, PT ;  /* 0x000000ffd000720c */ /* 0x000fe20003f25270 */
[----:B------:R-:W-:Y:S01]  /*5c40*/  BSSY B0, `(.L_x_107) ;  /* 0x0000010000007945 */ /* 0x000fe20003800000 */
[----:B------:R-:W-:Y:S01]  /*5c50*/  CS2R R150, SRZ ;  /* 0x0000000000967805 */ /* 0x000fe2000001ff00 */
[--C-:B------:R-:W-:Y:S01]  /*5c60*/  @P5 IMAD R7, R191, -0x10, R6.reuse ;  /* 0xfffffff0bf075824 */ /* 0x100fe200078e0206 */
[----:B------:R-:W-:Y:S01]  /*5c70*/  CS2R R148, SRZ ;  /* 0x0000000000947805 */ /* 0x000fe2000001ff00 */
[----:B------:R-:W-:Y:S01]  /*5c80*/  @P5 IMAD R5, R189, -0x10, R6 ;  /* 0xfffffff0bd055824 */ /* 0x000fe200078e0206 */
[----:B------:R-:W-:Y:S01]  /*5c90*/  CS2R R158, SRZ ;  /* 0x00000000009e7805 */ /* 0x000fe2000001ff00 */
[----:B------:R-:W-:Y:S01]  /*5ca0*/  @P5 IMAD R4, R188, 0x10, R7 ;  /* 0x00000010bc045824 */ /* 0x000fe200078e0207 */
[----:B------:R-:W-:Y:S02]  /*5cb0*/  CS2R R156, SRZ ;  /* 0x00000000009c7805 */ /* 0x000fe4000001ff00 */
[----:B------:R-:W-:Y:S02]  /*5cc0*/  CS2R R154, SRZ ;  /* 0x00000000009a7805 */ /* 0x000fe4000001ff00 */
[----:B------:R-:W-:Y:S02]  /*5cd0*/  CS2R R152, SRZ ;  /* 0x0000000000987805 */ /* 0x000fe4000001ff00 */
[----:B------:R-:W-:Y:S02]  /*5ce0*/  CS2R R162, SRZ ;  /* 0x0000000000a27805 */ /* 0x000fe4000001ff00 */
[----:B------:R-:W-:Y:S01]  /*5cf0*/  CS2R R160, SRZ ;  /* 0x0000000000a07805 */ /* 0x000fe2000001ff00 */
[----:B------:R-:W-:Y:S06]  /*5d00*/  @P1 BRA `(.L_x_108) ;  /* 0x00000000000c1947 */ /* 0x000fec0003800000 */
[----:B------:R-:W-:Y:S04]  /*5d10*/  SHF.L.U32 R0, R180, 0x1f, RZ ;  /* 0x0000001fb4007819 */ /* 0x000fe800000006ff */
[----:B------:R-:W1:Y:S02]  /*5d20*/  SYNCS.PHASECHK.TRANS64.TRYWAIT P1, [R3+URZ+0x50], R0 ;  /* 0x00005000030075a7 */ /* 0x000e6400080211ff */
[----:B-1----:R-:W-:Y:S05]  /*5d30*/  @!P1 BRA `(.L_x_109) ;  /* 0x0000003400849947 */ /* 0x002fea0003800000 */
.L_x_108:
[----:B------:R-:W-:Y:S05]  /*5d40*/  BSYNC B0 ;  /* 0x0000000000007941 */ /* 0x000fea0003800000 */
.L_x_107:
[----:B------:R-:W-:Y:S01]  /*5d50*/  ISETP.NE.AND P1, PT, R209, RZ, PT ;  /* 0x000000ffd100720c */ /* 0x000fe20003f25270 */
[----:B-1----:R-:W-:Y:S02]  /*5d60*/  VIADD R3, R3, 0x60 ;  /* 0x0000006003037836 */ /* 0x002fe40000000000 */
[----:B------:R-:W-:Y:S02]  /*5d70*/  IMAD.U32 R0, RZ, RZ, UR37 ;  /* 0x00000025ff007e24 */ /* 0x000fe4000f8e00ff */
[----:B------:R-:W-:Y:S03]  /*5d80*/  VIADD R181, R181, 0x1 ;  /* 0x00000001b5b57836 */ /* 0x000fe60000000000 */
[----:B------:R-:W-:Y:S05]  /*5d90*/  PRMT R0, R0, 0x654, R3 ;  /* 0x0000065400007816 */ /* 0x000fea0000000003 */
[----:B------:R1:W3:Y:S04]  /*5da0*/  @P1 LDS.128 R148, [R6] ;  /* 0x0000000006941984 */ /* 0x0002e80000000c00 */
[----:B------:R1:W1:Y:S04]  /*5db0*/  @P1 LDS.128 R156, [R5+0x20] ;  /* 0x00002000059c1984 */ /* 0x0002680000000c00 */
[----:B------:R1:W1:Y:S04]  /*5dc0*/  @P1 LDS.128 R152, [R7+0x10] ;  /* 0x0000100007981984 */ /* 0x0002680000000c00 */
[----:B------:R1:W1:Y:S01]  /*5dd0*/  @P1 LDS.128 R160, [R4+0x10] ;  /* 0x0000100004a01984 */ /* 0x0002620000000c00 */
[C---:B------:R-:W-:Y:S01]  /*5de0*/  ISETP.NE.AND P1, PT, R181.reuse, 0x2, PT ;  /* 0x00000002b500780c */ /* 0x040fe20003f25270 */
[----:B------:R-:W-:Y:S01]  /*5df0*/  @!PT LDS RZ, [RZ] ;  /* 0x00000000fffff984 */ /* 0x000fe20000000800 */
[----:B------:R-:W-:Y:S01]  /*5e00*/  @!PT LDS RZ, [RZ] ;  /* 0x00000000fffff984 */ /* 0x000fe20000000800 */
[----:B------:R-:W-:Y:S01]  /*5e10*/  @!PT LDS RZ, [RZ] ;  /* 0x00000000fffff984 */ /* 0x000fe20000000800 */
[----:B------:R-:W-:Y:S01]  /*5e20*/  @!PT LDS RZ, [RZ] ;  /* 0x00000000fffff984 */ /* 0x000fe20000000800 */
[----:B------:R5:W-:Y:S06]  /*5e30*/  MEMBAR.ALL.CTA ;  /* 0x0000000000007992 */ /* 0x000bec0000008000 */
[----:B-----5:R-:W5:Y:S01]  /*5e40*/  FENCE.VIEW.ASYNC.S ;  /* 0x00000000000073c6 */ /* 0x020f620000000000 */
[----:B------:R-:W-:Y:S02]  /*5e50*/  SEL R3, RZ, 0x1, P1 ;  /* 0x00000001ff037807 */ /* 0x000fe40000800000 */
[----:B------:R-:W-:Y:S02]  /*5e60*/  SEL R181, R181, RZ, P1 ;  /* 0x000000ffb5b57207 */ /* 0x000fe40000800000 */
[----:B------:R-:W-:Y:S01]  /*5e70*/  LOP3.LUT R180, R180, R3, RZ, 0x3c, !PT ;  /* 0x00000003b4b47212 */ /* 0x000fe200078e3cff */
[----:B-----5:R1:W-:Y:S06]  /*5e80*/  SYNCS.ARRIVE.TRANS64.RED.A1T0 RZ, [R0+URZ], RZ ;  /* 0x000000ff00ff79a7 */ /* 0x0203ec00081004ff */
.L_x_106:
[----:B------:R-:W-:Y:S05]  /*5e90*/  BSYNC B1 ;  /* 0x0000000000017941 */ /* 0x000fea0003800000 */
.L_x_105:
[----:B-1----:R-:W-:Y:S04]  /*5ea0*/  SHF.R.U32.HI R0, RZ, 0x15, R80 ;  /* 0x00000015ff007819 */ /* 0x002fe80000011650 */
[----:B------:R-:W-:Y:S01]  /*5eb0*/  LOP3.LUT P1, RZ, R0, 0x3, R173, 0x48, !PT ;  /* 0x0000000300ff7812 */ /* 0x000fe200078248ad */
[----:B------:R-:W-:Y:S01]  /*5ec0*/  @!UPT UIADD3 URZ, UPT, UPT, URZ, URZ, URZ ;  /* 0x000000fffffff290 */ /* 0x000fe2000fffe0ff */
[----:B----4-:R-:W-:Y:S11]  /*5ed0*/  @P0 BRA `(.L_x_110) ;  /* 0x0000000000080947 */ /* 0x010ff60003800000 */
[----:B------:R-:W1:Y:S02]  /*5ee0*/  SYNCS.PHASECHK.TRANS64.TRYWAIT P0, [R195+URZ+0xa0], R2 ;  /* 0x0000a002c30075a7 */ /* 0x000e6400080011ff */
[----:B-1----:R-:W-:Y:S05]  /*5ef0*/  @!P0 BRA `(.L_x_111) ;  /* 0x0000003400288947 */ /* 0x002fea0003800000 */
.L_x_110:
[----:B------:R-:W-:Y:S04]  /*5f00*/  BSSY.RECONVERGENT B6, `(.L_x_112) ;  /* 0x0000012000067945 */ /* 0x000fe80003800200 */
[----:B------:R-:W-:Y:S05]  /*5f10*/  @!P1 BRA `(.L_x_113) ;  /* 0x0000000000409947 */ /* 0x000fea0003800000 */
[----:B------:R-:W4:Y:S01]  /*5f20*/  LDCU.64 UR8, c[0x4][0x70] ;  /* 0x01000e00ff0877ac */ /* 0x000f220008000a00 */
[----:B------:R-:W-:Y:S01]  /*5f30*/  MOV R3, 0x0 ;  /* 0x0000000000037802 */ /* 0x000fe20000000f00 */
[----:B------:R-:W-:Y:S02]  /*5f40*/  HFMA2 R12, -RZ, RZ, 0, 5.9604644775390625e-08 ;  /* 0x00000001ff0c7431 */ /* 0x000fe400000001ff */
[----:B------:R-:W-:Y:S02]  /*5f50*/  IMAD.MOV.U32 R8, RZ, RZ, 0x192 ;  /* 0x00000192ff087424 */ /* 0x000fe400078e00ff */
[----:B------:R-:W-:Y:S01]  /*5f60*/  IMAD.MOV.U32 R13, RZ, RZ, RZ ;  /* 0x000000ffff0d7224 */ /* 0x000fe200078e00ff */
[----:B------:R-:W5:Y:S01]  /*5f70*/  LDCU.64 UR6, c[0x4][0x78] ;  /* 0x01000f00ff0677ac */ /* 0x000f620008000a00 */
[----:B-1----:R-:W1:Y:S01]  /*5f80*/  LDC.64 R2, c[0x4][R3] ;  /* 0x0100000003027b82 */ /* 0x002e620000000a00 */
[----:B------:R-:W2:Y:S01]  /*5f90*/  LDCU.64 UR4, c[0x4][0x10] ;  /* 0x01000200ff0477ac */ /* 0x000ea20008000a00 */
[----:B----4-:R-:W-:Y:S01]  /*5fa0*/  MOV R5, UR9 ;  /* 0x0000000900057c02 */ /* 0x010fe20008000f00 */
[----:B------:R-:W-:Y:S01]  /*5fb0*/  IMAD.U32 R4, RZ, RZ, UR8 ;  /* 0x00000008ff047e24 */ /* 0x000fe2000f8e00ff */
[----:B-----5:R-:W-:Y:S01]  /*5fc0*/  MOV R7, UR7 ;  /* 0x0000000700077c02 */ /* 0x020fe20008000f00 */
[----:B------:R-:W-:Y:S01]  /*5fd0*/  IMAD.U32 R6, RZ, RZ, UR6 ;  /* 0x00000006ff067e24 */ /* 0x000fe2000f8e00ff */
[----:B--2---:R-:W-:Y:S01]  /*5fe0*/  MOV R11, UR5 ;  /* 0x00000005000b7c02 */ /* 0x004fe20008000f00 */
[----:B------:R-:W-:Y:S02]  /*5ff0*/  IMAD.U32 R10, RZ, RZ, UR4 ;  /* 0x00000004ff0a7e24 */ /* 0x000fe4000f8e00ff */
[----:B------:R-:W-:Y:S07]  /*6000*/  LEPC R20, `(.L_x_113) ;  /* 0x000000001014794e */ /* 0x000fee0000000000 */
[----:B-1-3--:R-:W-:Y:S05]  /*6010*/  CALL.ABS.NOINC R2 ;  /* 0x0000000002007343 */ /* 0x00afea0003c00000 */
.L_x_113:
[----:B------:R-:W-:Y:S05]  /*6020*/  BSYNC.RECONVERGENT B6 ;  /* 0x0000000000067941 */ /* 0x000fea0003800200 */
.L_x_112:
[-C--:B---3--:R-:W-:Y:S01]  /*6030*/  F2FP.F16.E4M3.UNPACK_B R83, R148.reuse ;  /* 0x00000094ff53723e */ /* 0x088fe200020006ff */
[----:B------:R-:W-:Y:S05]  /*6040*/  WARPSYNC.ALL ;  /* 0x0000000000007948 */ /* 0x000fea0003800000 */
[----:B------:R-:W-:Y:S01]  /*6050*/  R2UR UR4, R80 ;  /* 0x00000000500472ca */ /* 0x000fe200000e0000 */
[--C-:B------:R-:W-:Y:S01]  /*6060*/  HADD2.F32 R82, -RZ, R83.reuse.H0_H0 ;  /* 0x20000053ff527230 */ /* 0x100fe20000004100 */
[----:B------:R-:W-:Y:S01]  /*6070*/  F2FP.F16.E4M3.UNPACK_B R85, R148.H1 ;  /* 0x00000094ff55723e */ /* 0x000fe200030006ff */
[----:B------:R-:W-:Y:S01]  /*6080*/  HADD2.F32 R83, -RZ, R83.H1_H1 ;  /* 0x30000053ff537230 */ /* 0x000fe20000004100 */
[-C--:B------:R-:W-:Y:S01]  /*6090*/  F2FP.F16.E4M3.UNPACK_B R87, R149.reuse ;  /* 0x00000095ff57723e */ /* 0x080fe200020006ff */
[----:B------:R-:W-:Y:S01]  /*60a0*/  BSSY.RECONVERGENT B0, `(.L_x_114) ;  /* 0x000011d000007945 */ /* 0x000fe20003800200 */
[----:B------:R-:W-:Y:S01]  /*60b0*/  F2FP.F16.E4M3.UNPACK_B R89, R149.H1 ;  /* 0x00000095ff59723e */ /* 0x000fe200030006ff */
[----:B------:R-:W-:Y:S01]  /*60c0*/  HADD2.F32 R84, -RZ, R85.H0_H0 ;  /* 0x20000055ff547230 */ /* 0x000fe20000004100 */
[-C--:B------:R-:W-:Y:S01]  /*60d0*/  F2FP.F16.E4M3.UNPACK_B R91, R150.reuse ;  /* 0x00000096ff5b723e */ /* 0x080fe200020006ff */
[----:B------:R-:W-:Y:S01]  /*60e0*/  HADD2.F32 R88, -RZ, R87.H1_H1 ;  /* 0x30000057ff587230 */ /* 0x000fe20000004100 */
[----:B------:R-:W-:Y:S01]  /*60f0*/  F2FP.F16.E4M3.UNPACK_B R93, R150.H1 ;  /* 0x00000096ff5d723e */ /* 0x000fe200030006ff */
[----:B------:R-:W-:Y:S01]  /*6100*/  HADD2.F32 R86, -RZ, R85.H1_H1 ;  /* 0x30000055ff567230 */ /* 0x000fe20000004100 */
[-C--:B------:R-:W-:Y:S01]  /*6110*/  F2FP.F16.E4M3.UNPACK_B R95, R151.reuse ;  /* 0x00000097ff5f723e */ /* 0x080fe200020006ff */
[----:B------:R-:W2:Y:S01]  /*6120*/  LDTM.x64 R4, tmem[UR4] ;  /* 0x00000004000479ee */ /* 0x000ea20008340000 */
[----:B------:R-:W-:Y:S01]  /*6130*/  F2FP.F16.E4M3.UNPACK_B R97, R151.H1 ;  /* 0x00000097ff61723e */ /* 0x000fe200030006ff */
[----:B------:R-:W-:Y:S01]  /*6140*/  HADD2.F32 R85, -RZ, R87.H0_H0 ;  /* 0x20000057ff557230 */ /* 0x000fe20000004100 */
[-C--:B------:R-:W-:Y:S01]  /*6150*/  F2FP.F16.E4M3.UNPACK_B R99, R152.reuse ;  /* 0x00000098ff63723e */ /* 0x080fe200020006ff */
[----:B------:R-:W-:Y:S01]  /*6160*/  HADD2.F32 R87, -RZ, R89.H0_H0 ;  /* 0x20000059ff577230 */ /* 0x000fe20000004100 */
[----:B------:R-:W-:Y:S01]  /*6170*/  F2FP.F16.E4M3.UNPACK_B R101, R152.H1 ;  /* 0x00000098ff65723e */ /* 0x000fe200030006ff */
[----:B------:R-:W-:Y:S01]  /*6180*/  HADD2.F32 R92, -RZ, R91.H1_H1 ;  /* 0x3000005bff5c7230 */ /* 0x000fe20000004100 */
[----:B------:R-:W-:Y:S01]  /*6190*/  ISETP.NE.AND P6, PT, R184, RZ, PT ;  /* 0x000000ffb800720c */ /* 0x000fe20003fc5270 */
[----:B------:R-:W-:Y:S01]  /*61a0*/  HADD2.F32 R96, -RZ, R95.H1_H1 ;  /* 0x3000005fff607230 */ /* 0x000fe20000004100 */
[----:B------:R-:W-:Y:S01]  /*61b0*/  SHF.L.U32 R211, R176, 0x4, RZ ;  /* 0x00000004b0d37819 */ /* 0x000fe200000006ff */
[----:B------:R-:W-:Y:S01]  /*61c0*/  HADD2.F32 R100, -RZ, R99.H1_H1 ;  /* 0x30000063ff647230 */ /* 0x000fe20000004100 */
[----:B------:R-:W-:Y:S01]  /*61d0*/  SHF.L.U32 R217, R175, 0x4, RZ ;  /* 0x00000004afd97819 */ /* 0x000fe200000006ff */
[----:B------:R-:W-:Y:S01]  /*61e0*/  HADD2.F32 R90, -RZ, R89.H1_H1 ;  /* 0x30000059ff5a7230 */ /* 0x000fe20000004100 */
[C---:B------:R-:W-:Y:S01]  /*61f0*/  IADD3 R197, PT, PT, R190.reuse, R211, RZ ;  /* 0x000000d3bec57210 */ /* 0x040fe20007ffe0ff */
[----:B------:R-:W-:Y:S01]  /*6200*/  HADD2.F32 R89, -RZ, R91.H0_H0 ;  /* 0x2000005bff597230 */ /* 0x000fe20000004100 */
[----:B------:R-:W-:Y:S01]  /*6210*/  IADD3 R199, PT, PT, R190, R217, RZ ;  /* 0x000000d9bec77210 */ /* 0x000fe20007ffe0ff */
[--C-:B------:R-:W-:Y:S01]  /*6220*/  HADD2.F32 R91, -RZ, R93.reuse.H0_H0 ;  /* 0x2000005dff5b7230 */ /* 0x100fe20000004100 */
[----:B------:R-:W-:Y:S01]  /*6230*/  SHF.L.U32 R210, R188, 0x4, RZ ;  /* 0x00000004bcd27819 */ /* 0x000fe200000006ff */
[----:B------:R-:W-:Y:S01]  /*6240*/  HADD2.F32 R94, -RZ, R93.H1_H1 ;  /* 0x3000005dff5e7230 */ /* 0x000fe20000004100 */
[----:B------:R-:W-:Y:S01]  /*6250*/  F2FP.F16.E4M3.UNPACK_B R103, R153 ;  /* 0x00000099ff67723e */ /* 0x000fe200020006ff */
[----:B------:R-:W-:Y:S01]  /*6260*/  HADD2.F32 R93, -RZ, R95.H0_H0 ;  /* 0x2000005fff5d7230 */ /* 0x000fe20000004100 */
[----:B------:R-:W-:Y:S01]  /*6270*/  IADD3 R198, PT, PT, R210, R197, RZ ;  /* 0x000000c5d2c67210 */ /* 0x000fe20007ffe0ff */
[----:B------:R-:W-:Y:S01]  /*6280*/  HADD2.F32 R95, -RZ, R97.H0_H0 ;  /* 0x20000061ff5f7230 */ /* 0x000fe20000004100 */
[----:B------:R-:W-:Y:S01]  /*6290*/  F2FP.F16.E4M3.UNPACK_B R105, R153.H1 ;  /* 0x00000099ff69723e */ /* 0x000fe200030006ff */
[C---:B--2---:R-:W-:Y:S01]  /*62a0*/  FMUL R0, R78.reuse, R4 ;  /* 0x000000044e007220 */ /* 0x044fe20000400000 */
[C---:B-1----:R-:W-:Y:S01]  /*62b0*/  FMUL R2, R78.reuse, R5 ;  /* 0x000000054e027220 */ /* 0x042fe20000400000 */
[C---:B------:R-:W-:Y:S01]  /*62c0*/  FMUL R4, R78.reuse, R8 ;  /* 0x000000084e047220 */ /* 0x040fe20000400000 */
[C---:B------:R-:W-:Y:S01]  /*62d0*/  FMUL R5, R78.reuse, R9 ;  /* 0x000000094e057220 */ /* 0x040fe20000400000 */
[C---:B------:R-:W-:Y:S01]  /*62e0*/  FFMA R0, R81.reuse, R82, R0 ;  /* 0x0000005251007223 */ /* 0x040fe20000000000 */
[C---:B------:R-:W-:Y:S01]  /*62f0*/  FFMA R2, R81.reuse, R83, R2 ;  /* 0x0000005351027223 */ /* 0x040fe20000000002 */
[C---:B------:R-:W-:Y:S01]  /*6300*/  FMUL R8, R78.reuse, R12 ;  /* 0x0000000c4e087220 */ /* 0x040fe20000400000 */
[C---:B------:R-:W-:Y:S01]  /*6310*/  FMUL R9, R78.reuse, R13 ;  /* 0x0000000d4e097220 */ /* 0x040fe20000400000 */
[C---:B------:R-:W-:Y:S01]  /*6320*/  FMUL R12, R78.reuse, R16 ;  /* 0x000000104e0c7220 */ /* 0x040fe20000400000 */
[C---:B------:R-:W-:Y:S01]  /*6330*/  FMUL R13, R78.reuse, R17 ;  /* 0x000000114e0d7220 */ /* 0x040fe20000400000 */
[C---:B------:R-:W-:Y:S01]  /*6340*/  FMUL R16, R78.reuse, R20 ;  /* 0x000000144e107220 */ /* 0x040fe20000400000 */
[C---:B------:R-:W-:Y:S01]  /*6350*/  FMUL R17, R78.reuse, R21 ;  /* 0x000000154e117220 */ /* 0x040fe20000400000 */
[----:B------:R-:W-:Y:S02]  /*6360*/  HADD2.F32 R104, -RZ, R103.H1_H1 ;  /* 0x30000067ff687230 */ /* 0x000fe40000004100 */
[C---:B------:R-:W-:Y:S01]  /*6370*/  FMUL R20, R78.reuse, R24 ;  /* 0x000000184e147220 */ /* 0x040fe20000400000 */
[C---:B------:R-:W-:Y:S01]  /*6380*/  FMUL R21, R78.reuse, R25 ;  /* 0x000000194e157220 */ /* 0x040fe20000400000 */
[C---:B------:R-:W-:Y:S01]  /*6390*/  FMUL R24, R78.reuse, R28 ;  /* 0x0000001c4e187220 */ /* 0x040fe20000400000 */
[C---:B------:R-:W-:Y:S01]  /*63a0*/  FMUL R25, R78.reuse, R29 ;  /* 0x0000001d4e197220 */ /* 0x040fe20000400000 */
[C---:B------:R-:W-:Y:S01]  /*63b0*/  FMUL R28, R78.reuse, R32 ;  /* 0x000000204e1c7220 */ /* 0x040fe20000400000 */
[C---:B------:R-:W-:Y:S01]  /*63c0*/  FMUL R29, R78.reuse, R33 ;  /* 0x000000214e1d7220 */ /* 0x040fe20000400000 */
[C---:B------:R-:W-:Y:S01]  /*63d0*/  FMUL R32, R78.reuse, R36 ;  /* 0x000000244e207220 */ /* 0x040fe20000400000 */
[----:B------:R-:W-:Y:S01]  /*63e0*/  F2FP.F16.E4M3.UNPACK_B R107, R154 ;  /* 0x0000009aff6b723e */ /* 0x000fe200020006ff */
[C---:B------:R-:W-:Y:S01]  /*63f0*/  FMUL R33, R78.reuse, R37 ;  /* 0x000000254e217220 */ /* 0x040fe20000400000 */
[C---:B------:R-:W-:Y:S01]  /*6400*/  FMUL R36, R78.reuse, R40 ;  /* 0x000000284e247220 */ /* 0x040fe20000400000 */
[----:B------:R-:W-:Y:S01]  /*6410*/  F2FP.F16.E4M3.UNPACK_B R109, R154.H1 ;  /* 0x0000009aff6d723e */ /* 0x000fe200030006ff */
[C---:B------:R-:W-:Y:S01]  /*6420*/  FMUL R37, R78.reuse, R41 ;  /* 0x000000294e257220 */ /* 0x040fe20000400000 */
[----:B------:R-:W-:Y:S02]  /*6430*/  HADD2.F32 R108, -RZ, R107.H1_H1 ;  /* 0x3000006bff6c7230 */ /* 0x000fe40000004100 */
        /* <DEDUP_REMOVED lines=26> */
[C---:B------:R-:W-:Y:S01]  /*65e0*/  FFMA R3, R81.reuse, R84, R3 ;  /* 0x0000005451037223 */ /* 0x040fe20000000003 */
[C---:B------:R-:W-:Y:S01]  /*65f0*/  FFMA R7, R81.reuse, R86, R7 ;  /* 0x0000005651077223 */ /* 0x040fe20000000007 */
[----:B------:R-:W-:Y:S01]  /*6600*/  F2FP.F16.E4M3.UNPACK_B R127, R159 ;  /* 0x0000009fff7f723e */ /* 0x000fe200020006ff */
[C---:B------:R-:W-:Y:S01]  /*6610*/  FFMA R4, R81.reuse, R85, R4 ;  /* 0x0000005551047223 */ /* 0x040fe20000000004 */
[C---:B------:R-:W-:Y:S01]  /*6620*/  FFMA R5, R81.reuse, R88, R5 ;  /* 0x0000005851057223 */ /* 0x040fe20000000005 */
[----:B------:R-:W-:Y:S01]  /*6630*/  F2FP.F16.E4M3.UNPACK_B R129, R159.H1 ;  /* 0x0000009fff81723e */ /* 0x000fe200030006ff */
[----:B------:R-:W-:Y:S01]  /*6640*/  FFMA R6, R81, R87, R6 ;  /* 0x0000005751067223 */ /* 0x000fe20000000006 */
[----:B------:R-:W-:Y:S01]  /*6650*/  F2FP.SATFINITE.E4M3.F32.PACK_AB_MERGE_C R185, R7, R3, RZ ;  /* 0x0000000307b9723e */ /* 0x000fe200048070ff */
[----:B------:R-:W-:Y:S02]  /*6660*/  HADD2.F32 R124, -RZ, R123.H1_H1 ;  /* 0x3000007bff7c7230 */ /* 0x000fe40000004100 */
[----:B------:R-:W-:Y:S01]  /*6670*/  FMUL R11, R78, R11 ;  /* 0x0000000b4e0b7220 */ /* 0x000fe20000400000 */
[----:B------:R-:W-:Y:S01]  /*6680*/  HADD2.F32 R128, -RZ, R127.H1_H1 ;  /* 0x3000007fff807230 */ /* 0x000fe20000004100 */
[----:B------:R-:W-:Y:S01]  /*6690*/  F2FP.SATFINITE.E4M3.F32.PACK_AB_MERGE_C R184, R2, R0, R185 ;  /* 0x0000000002b8723e */ /* 0x000fe200048070b9 */
[C---:B------:R-:W-:Y:S01]  /*66a0*/  FMUL R10, R78.reuse, R14 ;  /* 0x0000000e4e0a7220 */ /* 0x040fe20000400000 */
[C---:B------:R-:W-:Y:S01]  /*66b0*/  FFMA R11, R81.reuse, R90, R11 ;  /* 0x0000005a510b7223 */ /* 0x040fe2000000000b */
[C---:B------:R-:W-:Y:S01]  /*66c0*/  FFMA R8, R81.reuse, R89, R8 ;  /* 0x0000005951087223 */ /* 0x040fe20000000008 */
[----:B------:R-:W-:Y:S01]  /*66d0*/  FFMA R9, R81, R92, R9 ;  /* 0x0000005c51097223 */ /* 0x000fe20000000009 */
[----:B------:R-:W-:Y:S01]  /*66e0*/  F2FP.F16.E4M3.UNPACK_B R131, R160 ;  /* 0x000000a0ff83723e */ /* 0x000fe200020006ff */
[----:B------:R-:W-:Y:S01]  /*66f0*/  HADD2.F32 R98, -RZ, R97.H1_H1 ;  /* 0x30000061ff627230 */ /* 0x000fe20000004100 */
[----:B------:R-:W-:Y:S01]  /*6700*/  F2FP.SATFINITE.E4M3.F32.PACK_AB_MERGE_C R186, R11, R6, RZ ;  /* 0x000000060bba723e */ /* 0x000fe200048070ff */
[----:B------:R-:W-:Y:S01]  /*6710*/  FFMA R10, R81, R91, R10 ;  /* 0x0000005b510a7223 */ /* 0x000fe2000000000a */
[----:B------:R-:W-:Y:S02]  /*6720*/  HADD2.F32 R97, -RZ, R99.H0_H0 ;  /* 0x20000063ff617230 */ /* 0x000fe40000004100 */
[C---:B------:R-:W-:Y:S01]  /*6730*/  FMUL R15, R78.reuse, R15 ;  /* 0x0000000f4e0f7220 */ /* 0x040fe20000400000 */
[----:B------:R-:W-:Y:S01]  /*6740*/  F2FP.SATFINITE.E4M3.F32.PACK_AB_MERGE_C R185, R5, R4, R186 ;  /* 0x0000000405b9723e */ /* 0x000fe200048070ba */
[----:B------:R-:W-:Y:S02]  /*6750*/  HADD2.F32 R132, -RZ, R131.H1_H1 ;  /* 0x30000083ff847230 */ /* 0x000fe40000004100 */
[C---:B------:R-:W-:Y:S01]  /*6760*/  FMUL R14, R78.reuse, R18 ;  /* 0x000000124e0e7220 */ /* 0x040fe20000400000 */
[C---:B------:R-:W-:Y:S01]  /*6770*/  FFMA R15, R81.reuse, R94, R15 ;  /* 0x0000005e510f7223 */ /* 0x040fe2000000000f */
[C---:B------:R-:W-:Y:S01]  /*6780*/  FFMA R12, R81.reuse, R93, R12 ;  /* 0x0000005d510c7223 */ /* 0x040fe2000000000c */
[----:B------:R-:W-:Y:S01]  /*6790*/  FFMA R13, R81, R96, R13 ;  /* 0x00000060510d7223 */ /* 0x000fe2000000000d */
[----:B------:R-:W-:Y:S01]  /*67a0*/  F2FP.F16.E4M3.UNPACK_B R133, R160.H1 ;  /* 0x000000a0ff85723e */ /* 0x000fe200030006ff */
[--C-:B------:R-:W-:Y:S01]  /*67b0*/  HADD2.F32 R99, -RZ, R101.reuse.H0_H0 ;  /* 0x20000065ff637230 */ /* 0x100fe20000004100 */
[----:B------:R-:W-:Y:S01]  /*67c0*/  F2FP.SATFINITE.E4M3.F32.PACK_AB_MERGE_C R186, R15, R10, RZ ;  /* 0x0000000a0fba723e */ /* 0x000fe200048070ff */
[----:B------:R-:W-:Y:S01]  /*67d0*/  FFMA R14, R81, R95, R14 ;  /* 0x0000005f510e7223 */ /* 0x000fe2000000000e */
[C---:B------:R-:W-:Y:S01]  /*67e0*/  FMUL R19, R78.reuse, R19 ;  /* 0x000000134e137220 */ /* 0x040fe20000400000 */
[----:B------:R-:W-:Y:S01]  /*67f0*/  HADD2.F32 R102, -RZ, R101.H1_H1 ;  /* 0x30000065ff667230 */ /* 0x000fe20000004100 */
[----:B------:R-:W-:Y:S01]  /*6800*/  F2FP.SATFINITE.E4M3.F32.PACK_AB_MERGE_C R186, R9, R8, R186 ;  /* 0x0000000809ba723e */ /* 0x000fe200048070ba */
[----:B------:R-:W-:Y:S02]  /*6810*/  HADD2.F32 R101, -RZ, R103.H0_H0 ;  /* 0x20000067ff657230 */ /* 0x000fe40000004100 */
[C---:B------:R-:W-:Y:S01]  /*6820*/  FFMA R19, R81.reuse, R98, R19 ;  /* 0x0000006251137223 */ /* 0x040fe20000000013 */
[C---:B------:R-:W-:Y:S01]  /*6830*/  FFMA R16, R81.reuse, R97, R16 ;  /* 0x0000006151107223 */ /* 0x040fe20000000010 */
[----:B------:R-:W-:Y:S01]  /*6840*/  FFMA R17, R81, R100, R17 ;  /* 0x0000006451117223 */ /* 0x000fe20000000011 */
[C---:B------:R-:W-:Y:S01]  /*6850*/  FMUL R18, R78.reuse, R22 ;  /* 0x000000164e127220 */ /* 0x040fe20000400000 */
[----:B------:R-:W-:Y:S01]  /*6860*/  F2FP.F16.E4M3.UNPACK_B R135, R161 ;  /* 0x000000a1ff87723e */ /* 0x000fe200020006ff */
        /* <DEDUP_REMOVED lines=10> */
[----:B------:R1:W-:Y:S01]  /*6910*/  STS.128 [R172+UR49+0x4200], R184 ;  /* 0x004200b8ac007988 */ /* 0x0003e20008000c31 */
[----:B------:R-:W-:Y:S01]  /*6920*/  HADD2.F32 R136, -RZ, R135.H1_H1 ;  /* 0x30000087ff887230 */ /* 0x000fe20000004100 */
[----:B------:R-:W-:Y:S01]  /*6930*/  F2FP.SATFINITE.E4M3.F32.PACK_AB_MERGE_C R200, R23, R18, RZ ;  /* 0x0000001217c8723e */ /* 0x000fe200048070ff */
[C---:B------:R-:W-:Y:S01]  /*6940*/  FMUL R22, R78.reuse, R26 ;  /* 0x0000001a4e167220 */ /* 0x040fe20000400000 */
[C---:B------:R-:W-:Y:S01]  /*6950*/  FMUL R27, R78.reuse, R27 ;  /* 0x0000001b4e1b7220 */ /* 0x040fe20000400000 */
[--C-:B------:R-:W-:Y:S01]  /*6960*/  HADD2.F32 R107, -RZ, R109.reuse.H0_H0 ;  /* 0x2000006dff6b7230 */ /* 0x100fe20000004100 */
[----:B------:R-:W-:Y:S01]  /*6970*/  F2FP.SATFINITE.E4M3.F32.PACK_AB_MERGE_C R200, R17, R16, R200 ;  /* 0x0000001011c8723e */ /* 0x000fe200048070c8 */
[C---:B------:R-:W-:Y:S01]  /*6980*/  FFMA R22, R81.reuse, R103, R22 ;  /* 0x0000006751167223 */ /* 0x040fe20000000016 */
[C---:B------:R-:W-:Y:S01]  /*6990*/  FFMA R27, R81.reuse, R106, R27 ;  /* 0x0000006a511b7223 */ /* 0x040fe2000000001b */
[C---:B------:R-:W-:Y:S01]  /*69a0*/  FFMA R24, R81.reuse, R105, R24 ;  /* 0x0000006951187223 */ /* 0x040fe20000000018 */
[----:B------:R-:W-:Y:S01]  /*69b0*/  F2FP.F16.E4M3.UNPACK_B R137, R161.H1 ;  /* 0x000000a1ff89723e */ /* 0x000fe200030006ff */
[----:B------:R-:W-:Y:S02]  /*69c0*/  HADD2.F32 R110, -RZ, R109.H1_H1 ;  /* 0x3000006dff6e7230 */ /* 0x000fe40000004100 */
[----:B------:R-:W-:Y:S01]  /*69d0*/  FFMA R25, R81, R108, R25 ;  /* 0x0000006c51197223 */ /* 0x000fe20000000019 */
[----:B------:R-:W-:Y:S01]  /*69e0*/  F2FP.SATFINITE.E4M3.F32.PACK_AB_MERGE_C R201, R27, R22, RZ ;  /* 0x000000161bc9723e */ /* 0x000fe200048070ff */
[----:B------:R-:W-:Y:S02]  /*69f0*/  HADD2.F32 R109, -RZ, R111.H0_H0 ;  /* 0x2000006fff6d7230 */ /* 0x000fe40000004100 */
[C---:B------:R-:W-:Y:S01]  /*6a00*/  FMUL R26, R78.reuse, R30 ;  /* 0x0000001e4e1a7220 */ /* 0x040fe20000400000 */
[C---:B------:R-:W-:Y:S01]  /*6a10*/  FMUL R31, R78.reuse, R31 ;  /* 0x0000001f4e1f7220 */ /* 0x040fe20000400000 */
[--C-:B------:R-:W-:Y:S01]  /*6a20*/  HADD2.F32 R111, -RZ, R113.reuse.H0_H0 ;  /* 0x20000071ff6f7230 */ /* 0x100fe20000004100 */
[----:B------:R-:W-:Y:S01]  /*6a30*/  F2FP.SATFINITE.E4M3.F32.PACK_AB_MERGE_C R201, R21, R20, R201 ;  /* 0x0000001415c9723e */ /* 0x000fe200048070c9 */
[C---:B------:R-:W-:Y:S01]  /*6a40*/  FFMA R26, R81.reuse, R107, R26 ;  /* 0x0000006b511a7223 */ /* 0x040fe2000000001a */
[C---:B------:R-:W-:Y:S01]  /*6a50*/  FFMA R31, R81.reuse, R110, R31 ;  /* 0x0000006e511f7223 */ /* 0x040fe2000000001f */
[C---:B------:R-:W-:Y:S01]  /*6a60*/  FFMA R28, R81.reuse, R109, R28 ;  /* 0x0000006d511c7223 */ /* 0x040fe2000000001c */
[----:B------:R-:W-:Y:S01]  /*6a70*/  F2FP.F16.E4M3.UNPACK_B R139, R162 ;  /* 0x000000a2ff8b723e */ /* 0x000fe200020006ff */
[----:B------:R-:W-:Y:S02]  /*6a80*/  HADD2.F32 R114, -RZ, R113.H1_H1 ;  /* 0x30000071ff727230 */ /* 0x000fe40000004100 */
[----:B------:R-:W-:Y:S01]  /*6a90*/  FFMA R29, R81, R112, R29 ;  /* 0x00000070511d7223 */ /* 0x000fe2000000001d */
[----:B------:R-:W-:Y:S01]  /*6aa0*/  F2FP.SATFINITE.E4M3.F32.PACK_AB_MERGE_C R202, R31, R26, RZ ;  /* 0x0000001a1fca723e */ /* 0x000fe200048070ff */
[----:B------:R-:W-:Y:S02]  /*6ab0*/  HADD2.F32 R113, -RZ, R115.H0_H0 ;  /* 0x20000073ff717230 */ /* 0x000fe40000004100 */
[C---:B------:R-:W-:Y:S01]  /*6ac0*/  FMUL R30, R78.reuse, R34 ;  /* 0x000000224e1e7220 */ /* 0x040fe20000400000 */
[----:B------:R-:W-:Y:S01]  /*6ad0*/  HADD2.F32 R140, -RZ, R139.H1_H1 ;  /* 0x3000008bff8c7230 */ /* 0x000fe20000004100 */
[----:B------:R-:W-:Y:S01]  /*6ae0*/  F2FP.SATFINITE.E4M3.F32.PACK_AB_MERGE_C R202, R25, R24, R202 ;  /* 0x0000001819ca723e */ /* 0x000fe200048070ca */
[C---:B------:R-:W-:Y:S01]  /*6af0*/  FMUL R35, R78.reuse, R35 ;  /* 0x000000234e237220 */ /* 0x040fe20000400000 */
[--C-:B------:R-:W-:Y:S02]  /*6b00*/  HADD2.F32 R115, -RZ, R117.reuse.H0_H0 ;  /* 0x20000075ff737230 */ /* 0x100fe40000004100 */
[C---:B------:R-:W-:Y:S01]  /*6b10*/  FFMA R30, R81.reuse, R111, R30 ;  /* 0x0000006f511e7223 */ /* 0x040fe2000000001e */
[----:B------:R-:W-:Y:S02]  /*6b20*/  HADD2.F32 R118, -RZ, R117.H1_H1 ;  /* 0x30000075ff767230 */ /* 0x000fe40000004100 */
[C---:B------:R-:W-:Y:S01]  /*6b30*/  FFMA R35, R81.reuse, R114, R35 ;  /* 0x0000007251237223 */ /* 0x040fe20000000023 */
[C---:B------:R-:W-:Y:S01]  /*6b40*/  FFMA R32, R81.reuse, R113, R32 ;  /* 0x0000007151207223 */ /* 0x040fe20000000020 */
[----:B------:R-:W-:Y:S01]  /*6b50*/  F2FP.F16.E4M3.UNPACK_B R141, R162.H1 ;  /* 0x000000a2ff8d723e */ /* 0x000fe200030006ff */
[----:B------:R-:W-:Y:S01]  /*6b60*/  FFMA R33, R81, R116, R33 ;  /* 0x0000007451217223 */ /* 0x000fe20000000021 */
[----:B------:R-:W-:Y:S01]  /*6b70*/  HADD2.F32 R117, -RZ, R119.H0_H0 ;  /* 0x20000077ff757230 */ /* 0x000fe20000004100 */
        /* <DEDUP_REMOVED lines=9> */
[----:B------:R1:W-:Y:S01]  /*6c10*/  STS.128 [R197+0x4010], R200 ;  /* 0x004010c8c5007388 */ /* 0x0003e20000000c00 */
[----:B------:R-:W-:Y:S01]  /*6c20*/  FFMA R37, R81, R120, R37 ;  /* 0x0000007851257223 */ /* 0x000fe20000000025 */
[----:B------:R-:W-:Y:S01]  /*6c30*/  F2FP.SATFINITE.E4M3.F32.PACK_AB_MERGE_C R204, R39, R34, RZ ;  /* 0x0000002227cc723e */ /* 0x000fe200048070ff */
[----:B------:R-:W-:Y:S02]  /*6c40*/  HADD2.F32 R122, -RZ, R121.H1_H1 ;  /* 0x30000079ff7a7230 */ /* 0x000fe40000004100 */
[C---:B------:R-:W-:Y:S01]  /*6c50*/  FMUL R38, R78.reuse, R42 ;  /* 0x0000002a4e267220 */ /* 0x040fe20000400000 */
[----:B------:R-:W-:Y:S01]  /*6c60*/  HADD2.F32 R121, -RZ, R123.H0_H0 ;  /* 0x2000007bff797230 */ /* 0x000fe20000004100 */
[----:B------:R-:W-:Y:S01]  /*6c70*/  F2FP.SATFINITE.E4M3.F32.PACK_AB_MERGE_C R204, R33, R32, R204 ;  /* 0x0000002021cc723e */ /* 0x000fe200048070cc */
[----:B------:R-:W-:Y:S02]  /*6c80*/  HADD2.F32 R144, -RZ, R143.H1_H1 ;  /* 0x3000008fff907230 */ /* 0x000fe40000004100 */
[C---:B------:R-:W-:Y:S01]  /*6c90*/  FFMA R38, R81.reuse, R119, R38 ;  /* 0x0000007751267223 */ /* 0x040fe20000000026 */
[C---:B------:R-:W-:Y:S01]  /*6ca0*/  FMUL R43, R78.reuse, R43 ;  /* 0x0000002b4e2b7220 */ /* 0x040fe20000400000 */
[--C-:B------:R-:W-:Y:S02]  /*6cb0*/  HADD2.F32 R123, -RZ, R125.reuse.H0_H0 ;  /* 0x2000007dff7b7230 */ /* 0x100fe40000004100 */
[C---:B------:R-:W-:Y:S01]  /*6cc0*/  FMUL R42, R78.reuse, R46 ;  /* 0x0000002e4e2a7220 */ /* 0x040fe20000400000 */
[----:B------:R-:W-:Y:S02]  /*6cd0*/  HADD2.F32 R126, -RZ, R125.H1_H1 ;  /* 0x3000007dff7e7230 */ /* 0x000fe40000004100 */
[C---:B------:R-:W-:Y:S01]  /*6ce0*/  FFMA R43, R81.reuse, R122, R43 ;  /* 0x0000007a512b7223 */ /* 0x040fe2000000002b */
[----:B------:R-:W-:Y:S01]  /*6cf0*/  F2FP.F16.E4M3.UNPACK_B R145, R163.H1 ;  /* 0x000000a3ff91723e */ /* 0x000fe200030006ff */
[C---:B------:R-:W-:Y:S01]  /*6d00*/  FFMA R40, R81.reuse, R121, R40 ;  /* 0x0000007951287223 */ /* 0x040fe20000000028 */
[----:B------:R-:W-:Y:S01]  /*6d10*/  FFMA R41, R81, R124, R41 ;  /* 0x0000007c51297223 */ /* 0x000fe20000000029 */
[----:B------:R-:W-:Y:S01]  /*6d20*/  ISETP.NE.AND P0, PT, R193, RZ, PT ;  /* 0x000000ffc100720c */ /* 0x000fe20003f05270 */
[----:B------:R-:W-:Y:S01]  /*6d30*/  HADD2.F32 R125, -RZ, R127.H0_H0 ;  /* 0x2000007fff7d7230 */ /* 0x000fe20000004100 */
[----:B------:R-:W-:Y:S01]  /*6d40*/  F2FP.SATFINITE.E4M3.F32.PACK_AB_MERGE_C R205, R43, R38, RZ ;  /* 0x000000262bcd723e */ /* 0x000fe200048070ff */
[----:B------:R-:W-:Y:S01]  /*6d50*/  FFMA R42, R81, R123, R42 ;  /* 0x0000007b512a7223 */ /* 0x000fe2000000002a */
[C---:B------:R-:W-:Y:S01]  /*6d60*/  FMUL R47, R78.reuse, R47 ;  /* 0x0000002f4e2f7220 */ /* 0x040fe20000400000 */
[--C-:B------:R-:W-:Y:S01]  /*6d70*/  HADD2.F32 R127, -RZ, R129.reuse.H0_H0 ;  /* 0x20000081ff7f7230 */ /* 0x100fe20000004100 */
[----:B------:R-:W-:Y:S01]  /*6d80*/  F2FP.SATFINITE.E4M3.F32.PACK_AB_MERGE_C R205, R37, R36, R205 ;  /* 0x0000002425cd723e */ /* 0x000fe200048070cd */
[----:B------:R-:W-:Y:S02]  /*6d90*/  HADD2.F32 R130, -RZ, R129.H1_H1 ;  /* 0x30000081ff827230 */ /* 0x000fe40000004100 */
[C---:B------:R-:W-:Y:S01]  /*6da0*/  FFMA R47, R81.reuse, R126, R47 ;  /* 0x0000007e512f7223 */ /* 0x040fe2000000002f */
[C---:B------:R-:W-:Y:S01]  /*6db0*/  FFMA R44, R81.reuse, R125, R44 ;  /* 0x0000007d512c7223 */ /* 0x040fe2000000002c */
[C---:B------:R-:W-:Y:S01]  /*6dc0*/  FFMA R45, R81.reuse, R128, R45 ;  /* 0x00000080512d7223 */ /* 0x040fe2000000002d */
[----:B------:R-:W-:Y:S02]  /*6dd0*/  HADD2.F32 R129, -RZ, R131.H0_H0 ;  /* 0x20000083ff817230 */ /* 0x000fe40000004100 */
[C---:B------:R-:W-:Y:S01]  /*6de0*/  FMUL R46, R78.reuse, R50 ;  /* 0x000000324e2e7220 */ /* 0x040fe20000400000 */
[C---:B------:R-:W-:Y:S01]  /*6df0*/  FMUL R51, R78.reuse, R51 ;  /* 0x000000334e337220 */ /* 0x040fe20000400000 */
[--C-:B------:R-:W-:Y:S02]  /*6e00*/  HADD2.F32 R131, -RZ, R133.reuse.H0_H0 ;  /* 0x20000085ff837230 */ /* 0x100fe40000004100 */
[C---:B------:R-:W-:Y:S01]  /*6e10*/  FMUL R50, R78.reuse, R54 ;  /* 0x000000364e327220 */ /* 0x040fe20000400000 */
[C---:B------:R-:W-:Y:S01]  /*6e20*/  FFMA R46, R81.reuse, R127, R46 ;  /* 0x0000007f512e7223 */ /* 0x040fe2000000002e */
[----:B------:R-:W-:Y:S02]  /*6e30*/  HADD2.F32 R134, -RZ, R133.H1_H1 ;  /* 0x30000085ff867230 */ /* 0x000fe40000004100 */
[C---:B------:R-:W-:Y:S01]  /*6e40*/  FFMA R51, R81.reuse, R130, R51 ;  /* 0x0000008251337223 */ /* 0x040fe20000000033 */
[----:B------:R-:W-:Y:S02]  /*6e50*/  HADD2.F32 R133, -RZ, R135.H0_H0 ;  /* 0x20000087ff857230 */ /* 0x000fe40000004100 */
[C---:B------:R-:W-:Y:S01]  /*6e60*/  FMUL R55, R78.reuse, R55 ;  /* 0x000000374e377220 */ /* 0x040fe20000400000 */
[C---:B------:R-:W-:Y:S01]  /*6e70*/  FFMA R48, R81.reuse, R129, R48 ;  /* 0x0000008151307223 */ /* 0x040fe20000000030 */
[C---:B------:R-:W-:Y:S01]  /*6e80*/  FFMA R49, R81.reuse, R132, R49 ;  /* 0x0000008451317223 */ /* 0x040fe20000000031 */
[--C-:B------:R-:W-:Y:S02]  /*6e90*/  HADD2.F32 R135, -RZ, R137.reuse.H0_H0 ;  /* 0x20000089ff877230 */ /* 0x100fe40000004100 */
[C---:B------:R-:W-:Y:S01]  /*6ea0*/  FFMA R50, R81.reuse, R131, R50 ;  /* 0x0000008351327223 */ /* 0x040fe20000000032 */
[----:B------:R-:W-:Y:S02]  /*6eb0*/  HADD2.F32 R138, -RZ, R137.H1_H1 ;  /* 0x30000089ff8a7230 */ /* 0x000fe40000004100 */
[C---:B------:R-:W-:Y:S01]  /*6ec0*/  FMUL R54, R78.reuse, R58 ;  /* 0x0000003a4e367220 */ /* 0x040fe20000400000 */
[----:B------:R-:W-:Y:S02]  /*6ed0*/  HADD2.F32 R137, -RZ, R139.H0_H0 ;  /* 0x2000008bff897230 */ /* 0x000fe40000004100 */
[C---:B------:R-:W-:Y:S01]  /*6ee0*/  FFMA R55, R81.reuse, R134, R55 ;  /* 0x0000008651377223 */ /* 0x040fe20000000037 */
        /* <DEDUP_REMOVED lines=16> */
[----:B------:R-:W-:Y:S01]  /*6ff0*/  FFMA R63, R81, R142, R63 ;  /* 0x0000008e513f7223 */ /* 0x000fe2000000003f */
[----:B------:R-:W-:Y:S01]  /*7000*/  FMUL R67, R78, R67 ;  /* 0x000000434e437220 */ /* 0x000fe20000400000 */
[----:B------:R-:W-:Y:S01]  /*7010*/  F2FP.SATFINITE.E4M3.F32.PACK_AB_MERGE_C R206, R47, R42, RZ ;  /* 0x0000002a2fce723e */ /* 0x000fe200048070ff */
[----:B------:R-:W-:Y:S01]  /*7020*/  FFMA R60, R81, R141, R60 ;  /* 0x0000008d513c7223 */ /* 0x000fe2000000003c */
[----:B------:R-:W-:Y:S01]  /*7030*/  F2FP.SATFINITE.E4M3.F32.PACK_AB_MERGE_C R207, R51, R46, RZ ;  /* 0x0000002e33cf723e */ /* 0x000fe200048070ff */
[C---:B------:R-:W-:Y:S01]  /*7040*/  FFMA R61, R81.reuse, R144, R61 ;  /* 0x00000090513d7223 */ /* 0x040fe2000000003d */
[C---:B------:R-:W-:Y:S01]  /*7050*/  FFMA R62, R81.reuse, R143, R62 ;  /* 0x0000008f513e7223 */ /* 0x040fe2000000003e */
[----:B------:R-:W-:Y:S01]  /*7060*/  FFMA R67, R81, R146, R67 ;  /* 0x0000009251437223 */ /* 0x000fe20000000043 */
[----:B------:R-:W-:Y:S02]  /*7070*/  F2FP.SATFINITE.E4M3.F32.PACK_AB_MERGE_C R206, R41, R40, R206 ;  /* 0x0000002829ce723e */ /* 0x000fe400048070ce */
[----:B------:R-:W-:Y:S02]  /*7080*/  F2FP.SATFINITE.E4M3.F32.PACK_AB_MERGE_C R207, R45, R44, R207 ;  /* 0x0000002c2dcf723e */ /* 0x000fe400048070cf */
[----:B------:R-:W-:Y:S02]  /*7090*/  F2FP.SATFINITE.E4M3.F32.PACK_AB_MERGE_C R212, R55, R50, RZ ;  /* 0x0000003237d4723e */ /* 0x000fe400048070ff */
[----:B------:R-:W-:Y:S01]  /*70a0*/  F2FP.SATFINITE.E4M3.F32.PACK_AB_MERGE_C R213, R59, R54, RZ ;  /* 0x000000363bd5723e */ /* 0x000fe200048070ff */
[----:B------:R1:W-:Y:S01]  /*70b0*/  STS.128 [R199+0x4020], R204 ;  /* 0x004020ccc7007388 */ /* 0x0003e20000000c00 */
[----:B------:R-:W-:Y:S02]  /*70c0*/  F2FP.SATFINITE.E4M3.F32.PACK_AB_MERGE_C R214, R63, R58, RZ ;  /* 0x0000003a3fd6723e */ /* 0x000fe400048070ff */
[----:B------:R-:W-:Y:S02]  /*70d0*/  F2FP.SATFINITE.E4M3.F32.PACK_AB_MERGE_C R215, R67, R62, RZ ;  /* 0x0000003e43d7723e */ /* 0x000fe400048070ff */
[----:B------:R-:W-:Y:S02]  /*70e0*/  F2FP.SATFINITE.E4M3.F32.PACK_AB_MERGE_C R212, R49, R48, R212 ;  /* 0x0000003031d4723e */ /* 0x000fe400048070d4 */
[----:B------:R-:W-:Y:S02]  /*70f0*/  F2FP.SATFINITE.E4M3.F32.PACK_AB_MERGE_C R213, R53, R52, R213 ;  /* 0x0000003435d5723e */ /* 0x000fe400048070d5 */
[----:B------:R-:W-:Y:S02]  /*7100*/  F2FP.SATFINITE.E4M3.F32.PACK_AB_MERGE_C R214, R57, R56, R214 ;  /* 0x0000003839d6723e */ /* 0x000fe400048070d6 */
[----:B------:R-:W-:Y:S02]  /*7110*/  F2FP.SATFINITE.E4M3.F32.PACK_AB_MERGE_C R215, R61, R60, R215 ;  /* 0x0000003c3dd7723e */ /* 0x000fe400048070d7 */
[----:B------:R-:W-:Y:S02]  /*7120*/  LEA R216, R181, UR49, 0x3 ;  /* 0x00000031b5d87c11 */ /* 0x000fe4000f8e18ff */
[----:B------:R-:W-:Y:S01]  /*7130*/  @P6 SHF.L.U32 R219, R180, 0x1f, RZ ;  /* 0x0000001fb4db6819 */ /* 0x000fe200000006ff */
[----:B------:R1:W-:Y:S01]  /*7140*/  STS.128 [R198+0x4010], R212 ;  /* 0x004010d4c6007388 */ /* 0x0003e20000000c00 */
[----:B------:R-:W-:Y:S01]  /*7150*/  @!PT LDS RZ, [RZ] ;  /* 0x00000000fffff984 */ /* 0x000fe20000000800 */
[----:B------:R-:W-:Y:S01]  /*7160*/  @!PT LDS RZ, [RZ] ;  /* 0x00000000fffff984 */ /* 0x000fe20000000800 */
[----:B------:R-:W-:Y:S01]  /*7170*/  @!PT LDS RZ, [RZ] ;  /* 0x00000000fffff984 */ /* 0x000fe20000000800 */
[----:B------:R-:W-:Y:S01]  /*7180*/  @!PT LDS RZ, [RZ] ;  /* 0x00000000fffff984 */ /* 0x000fe20000000800 */
[----:B------:R2:W-:Y:S07]  /*7190*/  MEMBAR.ALL.CTA ;  /* 0x0000000000007992 */ /* 0x0005ee0000008000 */
[----:B--2---:R-:W2:Y:S02]  /*71a0*/  FENCE.VIEW.ASYNC.S ;  /* 0x00000000000073c6 */ /* 0x004ea40000000000 */
[----:B--2---:R-:W-:Y:S06]  /*71b0*/  BAR.SYNC.DEFER_BLOCKING 0x1, 0x80 ;  /* 0x0042000000007b1d */ /* 0x004fec0000010000 */
[----:B------:R-:W-:Y:S05]  /*71c0*/  @P0 BRA `(.L_x_115) ;  /* 0x0000000000280947 */ /* 0x000fea0003800000 */
[----:B------:R-:W-:Y:S02]  /*71d0*/  UIADD3 UR4, UPT, UPT, UR49, 0x4200, URZ ;  /* 0x0000420031047890 */ /* 0x000fe4000fffe0ff */
[----:B------:R-:W-:Y:S01]  /*71e0*/  UIADD3 UR6, UP0, UPT, UR52, 0x680, URZ ;  /* 0x0000068034067890 */ /* 0x000fe2000ff1e0ff */
[----:B------:R-:W-:Y:S03]  /*71f0*/  UMOV UR43, UR36 ;  /* 0x00000024002b7c82 */ /* 0x000fe60008000000 */
[----:B------:R-:W-:Y:S01]  /*7200*/  MOV R192, UR4 ;  /* 0x0000000400c07c02 */ /* 0x000fe20008000f00 */
[----:B------:R-:W-:Y:S03]  /*7210*/  UIADD3.X UR7, UPT, UPT, URZ, UR53, URZ, UP0, !UPT ;  /* 0x00000035ff077290 */ /* 0x000fe600087fe4ff */
[----:B------:R-:W-:Y:S11]  /*7220*/  R2UR UR40, R192 ;  /* 0x00000000c02872ca */ /* 0x000ff600000e0000 */
[----:B------:R-:W-:Y:S02]  /*7230*/  @!UPT UIADD3 URZ, UPT, UPT, URZ, URZ, URZ ;  /* 0x000000fffffff290 */ /* 0x000fe4000fffe0ff */
[----:B------:R2:W-:Y:S01]  /*7240*/  UTMASTG.3D [UR40], [UR6] ;  /* 0x00000028060073b5 */ /* 0x0005e20008010000 */
[----:B------:R0:W-:Y:S01]  /*7250*/  UTMACMDFLUSH ;  /* 0x00000000000079b7 */ /* 0x0001e20000000000 */
[----:B--2---:R-:W-:Y:S04]  /*7260*/  DEPBAR.LE SB0, 0x1 ;  /* 0x000080400000791a */ /* 0x004fe80000000000 */
.L_x_115:
[----:B------:R-:W-:Y:S05]  /*7270*/  BSYNC.RECONVERGENT B0 ;  /* 0x0000000000007941 */ /* 0x000fea0003800200 */
.L_x_114:
[----:B------:R-:W-:Y:S06]  /*7280*/  BAR.SYNC.DEFER_BLOCKING 0x1, 0x80 ;  /* 0x0042000000007b1d */ /* 0x000fec0000010000 */
[----:B------:R-:W2:Y:S01]  /*7290*/  @P6 SYNCS.PHASECHK.TRANS64.TRYWAIT P0, [R216+URZ+0x50], R219 ;  /* 0x000050dbd80065a7 */ /* 0x000ea200080011ff */
[----:B------:R-:W-:Y:S01]  /*72a0*/  BSSY B1, `(.L_x_116) ;  /* 0x0000023000017945 */ /* 0x000fe20003800000 */
[----:B--2---:R-:W-:Y:S03]  /*72b0*/  @P6 SEL R208, RZ, 0x1, !P0 ;  /* 0x00000001ffd06807 */ /* 0x004fe60004000000 */
[----:B------:R-:W-:Y:S05]  /*72c0*/  @!P6 BRA `(.L_x_117) ;  /* 0x000000000080e947 */ /* 0x000fea0003800000 */
[----:B------:R-:W-:Y:S01]  /*72d0*/  ISETP.NE.AND P1, PT, R209, RZ, PT ;  /* 0x000000ffd100720c */ /* 0x000fe20003f25270 */
[----:B------:R-:W-:Y:S01]  /*72e0*/  BSSY B0, `(.L_x_118) ;  /* 0x000000a000007945 */ /* 0x000fe20003800000 */
[----:B------:R-:W-:Y:S11]  /*72f0*/  ISETP.NE.AND P0, PT, R208, RZ, PT ;  /* 0x000000ffd000720c */ /* 0x000ff60003f05270 */
[----:B------:R-:W-:Y:S04]  /*7300*/  @P1 IMAD R0, R181, 0x2000, R190 ;  /* 0x00002000b5001824 */ /* 0x000fe800078e02be */
[C---:B------:R-:W-:Y:S01]  /*7310*/  @P1 IMAD.IADD R211, R0.reuse, 0x1, R211 ;  /* 0x0000000100d31824 */ /* 0x040fe200078e02d3 */
[----:B------:R-:W-:Y:S03]  /*7320*/  @P1 IADD3 R217, PT, PT, R0, R217, RZ ;  /* 0x000000d900d91210 */ /* 0x000fe60007ffe0ff */
[----:B------:R-:W-:Y:S01]  /*7330*/  @P1 IMAD.IADD R210, R210, 0x1, R211 ;  /* 0x00000001d2d21824 */ /* 0x000fe200078e02d3 */
[----:B------:R-:W-:Y:S06]  /*7340*/  @P0 BRA `(.L_x_119) ;  /* 0x00000000000c0947 */ /* 0x000fec0003800000 */
[----:B------:R-:W-:Y:S04]  /*7350*/  SHF.L.U32 R3, R180, 0x1f, RZ ;  /* 0x0000001fb4037819 */ /* 0x000fe800000006ff */
[----:B------:R-:W2:Y:S02]  /*7360*/  SYNCS.PHASECHK.TRANS64.TRYWAIT P0, [R216+URZ+0x50], R3 ;  /* 0x00005003d80075a7 */ /* 0x000ea400080011ff */
[----:B--2---:R-:W-:Y:S05]  /*7370*/  @!P0 BRA `(.L_x_120) ;  /* 0x00000020001c8947 */ /* 0x004fea0003800000 */
.L_x_119:
[----:B------:R-:W-:Y:S05]  /*7380*/  BSYNC B0 ;  /* 0x0000000000007941 */ /* 0x000fea0003800000 */
.L_x_118:
[----:B------:R-:W-:Y:S01]  /*7390*/  ISETP.NE.AND P0, PT, R209, RZ, PT ;  /* 0x000000ffd100720c */ /* 0x000fe20003f05270 */
[----:B--2---:R-:W-:Y:S02]  /*73a0*/  VIADD R3, R216, 0x60 ;  /* 0x00000060d8037836 */ /* 0x004fe40000000000 */
[----:B------:R-:W-:Y:S02]  /*73b0*/  IMAD.U32 R2, RZ, RZ, UR37 ;  /* 0x00000025ff027e24 */ /* 0x000fe4000f8e00ff */
[----:B------:R-:W-:Y:S03]  /*73c0*/  VIADD R181, R181, 0x1 ;  /* 0x00000001b5b57836 */ /* 0x000fe60000000000 */
[----:B------:R-:W-:Y:S05]  /*73d0*/  PRMT R2, R2, 0x654, R3 ;  /* 0x0000065402027816 */ /* 0x000fea0000000003 */
[----:B------:R2:W3:Y:S04]  /*73e0*/  @P0 LDS.128 R148, [R0] ;  /* 0x0000000000940984 */ /* 0x0004e80000000c00 */
[----:B------:R2:W4:Y:S04]  /*73f0*/  @P0 LDS.128 R152, [R211+0x10] ;  /* 0x00001000d3980984 */ /* 0x0005280000000c00 */
        /* <DEDUP_REMOVED lines=13> */
.L_x_117:
[----:B------:R-:W-:Y:S05]  /*74d0*/  BSYNC B1 ;  /* 0x0000000000017941 */ /* 0x000fea0003800000 */
.L_x_116:
[----:B--2---:R-:W-:Y:S05]  /*74e0*/  VIADD R0, R80, 0x40 ;  /* 0x0000004050007836 */ /* 0x004fea0000000000 */
[----:B------:R-:W-:Y:S04]  /*74f0*/  SHF.R.U32.HI R0, RZ, 0x15, R0 ;  /* 0x00000015ff007819 */ /* 0x000fe80000011600 */
[----:B------:R-:W-:Y:S11]  /*7500*/  LOP3.LUT P0, RZ, R0, 0x3, R173, 0x48, !PT ;  /* 0x0000000300ff7812 */ /* 0x000ff600078048ad */
[----:B------:R-:W-:Y:S02]  /*7510*/  @!UPT UIADD3 URZ, UPT, UPT, URZ, URZ, URZ ;  /* 0x000000fffffff290 */ /* 0x000fe4000fffe0ff */
[----:B------:R-:W-:Y:S05]  /*7520*/  @!P0 BRA `(.L_x_121) ;  /* 0x0000000000408947 */ /* 0x000fea0003800000 */
[----:B------:R-:W2:Y:S01]  /*7530*/  LDCU.64 UR8, c[0x4][0x70] ;  /* 0x01000e00ff0877ac */ /* 0x000ea20008000a00 */
[----:B------:R-:W-:Y:S01]  /*7540*/  MOV R3, 0x0 ;  /* 0x0000000000037802 */ /* 0x000fe20000000f00 */
[----:B------:R-:W-:Y:S02]  /*7550*/  HFMA2 R12, -RZ, RZ, 0, 5.9604644775390625e-08 ;  /* 0x00000001ff0c7431 */ /* 0x000fe400000001ff */
[----:B------:R-:W-:Y:S02]  /*7560*/  IMAD.MOV.U32 R8, RZ, RZ, 0x192 ;  /* 0x00000192ff087424 */ /* 0x000fe400078e00ff */
[----:B------:R-:W-:Y:S01]  /*7570*/  IMAD.MOV.U32 R13, RZ, RZ, RZ ;  /* 0x000000ffff0d7224 */ /* 0x000fe200078e00ff */
[----:B------:R-:W5:Y:S01]  /*7580*/  LDCU.64 UR6, c[0x4][0x78] ;  /* 0x01000f00ff0677ac */ /* 0x000f620008000a00 */
[----:B------:R-:W1:Y:S01]  /*7590*/  LDC.64 R2, c[0x4][R3] ;  /* 0x0100000003027b82 */ /* 0x000e620000000a00 */
[----:B------:R-:W3:Y:S01]  /*75a0*/  LDCU.64 UR4, c[0x4][0x10] ;  /* 0x01000200ff0477ac */ /* 0x000ee20008000a00 */
[----:B--2---:R-:W-:Y:S01]  /*75b0*/  MOV R5, UR9 ;  /* 0x0000000900057c02 */ /* 0x004fe20008000f00 */
[----:B------:R-:W-:Y:S01]  /*75c0*/  IMAD.U32 R4, RZ, RZ, UR8 ;  /* 0x00000008ff047e24 */ /* 0x000fe2000f8e00ff */
[----:B-----5:R-:W-:Y:S01]  /*75d0*/  MOV R7, UR7 ;  /* 0x0000000700077c02 */ /* 0x020fe20008000f00 */
[----:B------:R-:W-:Y:S01]  /*75e0*/  IMAD.U32 R6, RZ, RZ, UR6 ;  /* 0x00000006ff067e24 */ /* 0x000fe2000f8e00ff */
[----:B---3--:R-:W-:Y:S01]  /*75f0*/  MOV R11, UR5 ;  /* 0x00000005000b7c02 */ /* 0x008fe20008000f00 */
[----:B------:R-:W-:Y:S02]  /*7600*/  IMAD.U32 R10, RZ, RZ, UR4 ;  /* 0x00000004ff0a7e24 */ /* 0x000fe4000f8e00ff */
[----:B------:R-:W-:Y:S07]  /*7610*/  LEPC R20, `(.L_x_121) ;  /* 0x000000001014794e */ /* 0x000fee0000000000 */
[----:B-1--4-:R-:W-:Y:S05]  /*7620*/  CALL.ABS.NOINC R2 ;  /* 0x0000000002007343 */ /* 0x012fea0003c00000 */
.L_x_121:
[----:B------:R-:W-:Y:S01]  /*7630*/  ISETP.NE.AND P0, PT, R193, RZ, PT ;  /* 0x000000ffc100720c */ /* 0x000fe20003f05270 */
[----:B------:R-:W-:Y:S05]  /*7640*/  WARPSYNC.ALL ;  /* 0x0000000000007948 */ /* 0x000fea0003800000 */
[----:B------:R-:W-:Y:S01]  /*7650*/  R2UR UR4, R80 ;  /* 0x00000000500472ca */ /* 0x000fe200000e0000 */
[----:B------:R-:W-:Y:S01]  /*7660*/  BSSY.RECONVERGENT B0, `(.L_x_122) ;  /* 0x000011c000007945 */ /* 0x000fe20003800200 */
[----:B---3--:R-:W-:Y:S02]  /*7670*/  F2FP.F16.E4M3.UNPACK_B R11, R149 ;  /* 0x00000095ff0b723e */ /* 0x008fe400020006ff */
[----:B------:R-:W-:Y:S02]  /*7680*/  F2FP.F16.E4M3.UNPACK_B R10, R150 ;  /* 0x00000096ff0a723e */ /* 0x000fe400020006ff */
[----:B------:R-:W-:Y:S01]  /*7690*/  F2FP.F16.E4M3.UNPACK_B R9, R151 ;  /* 0x00000097ff09723e */ /* 0x000fe200020006ff */
[--C-:B------:R-:W-:Y:S01]  /*76a0*/  HADD2.F32 R83, -RZ, R11.reuse.H0_H0 ;  /* 0x2000000bff537230 */ /* 0x100fe20000004100 */
[----:B----4-:R-:W-:Y:S01]  /*76b0*/  F2FP.F16.E4M3.UNPACK_B R8, R152 ;  /* 0x00000098ff08723e */ /* 0x010fe200020006ff */
[----:B------:R-:W-:Y:S01]  /*76c0*/  HADD2.F32 R84, -RZ, R11.H1_H1 ;  /* 0x3000000bff547230 */ /* 0x000fe20000004100 */
[----:B------:R-:W-:Y:S01]  /*76d0*/  F2FP.F16.E4M3.UNPACK_B R7, R153 ;  /* 0x00000099ff07723e */ /* 0x000fe200020006ff */
[--C-:B------:R-:W-:Y:S01]  /*76e0*/  HADD2.F32 R87, -RZ, R10.reuse.H0_H0 ;  /* 0x2000000aff577230 */ /* 0x100fe20000004100 */
[----:B------:R-:W-:Y:S01]  /*76f0*/  F2FP.F16.E4M3.UNPACK_B R6, R154 ;  /* 0x0000009aff06723e */ /* 0x000fe200020006ff */
[----:B------:R-:W-:Y:S01]  /*7700*/  HADD2.F32 R88, -RZ, R10.H1_H1 ;  /* 0x3000000aff587230 */ /* 0x000fe20000004100 */
[----:B------:R-:W-:Y:S01]  /*7710*/  F2FP.F16.E4M3.UNPACK_B R5, R155 ;  /* 0x0000009bff05723e */ /* 0x000fe200020006ff */
[--C-:B------:R-:W-:Y:S01]  /*7720*/  HADD2.F32 R91, -RZ, R9.reuse.H0_H0 ;  /* 0x20000009ff5b7230 */ /* 0x100fe20000004100 */
[----:B-1----:R-:W-:Y:S01]  /*7730*/  F2FP.F16.E4M3.UNPACK_B R4, R156 ;  /* 0x0000009cff04723e */ /* 0x002fe200020006ff */
[----:B------:R-:W-:Y:S01]  /*7740*/  HADD2.F32 R93, -RZ, R9.H1_H1 ;  /* 0x30000009ff5d7230 */ /* 0x000fe20000004100 */
[-C--:B------:R-:W-:Y:S01]  /*7750*/  F2FP.F16.E4M3.UNPACK_B R2, R148.reuse ;  /* 0x00000094ff02723e */ /* 0x080fe200020006ff */
[--C-:B------:R-:W-:Y:S01]  /*7760*/  HADD2.F32 R94, -RZ, R8.reuse.H0_H0 ;  /* 0x20000008ff5e7230 */ /* 0x100fe20000004100 */
[----:B------:R-:W-:Y:S01]  /*7770*/  F2FP.F16.E4M3.UNPACK_B R148, R148.H1 ;  /* 0x00000094ff94723e */ /* 0x000fe200030006ff */
[----:B------:R-:W-:Y:S01]  /*7780*/  HADD2.F32 R97, -RZ, R8.H1_H1 ;  /* 0x30000008ff617230 */ /* 0x000fe20000004100 */
[----:B------:R-:W-:Y:S01]  /*7790*/  F2FP.F16.E4M3.UNPACK_B R149, R149.H1 ;  /* 0x00000095ff95723e */ /* 0x000fe200030006ff */
[--C-:B------:R-:W-:Y:S01]  /*77a0*/  HADD2.F32 R98, -RZ, R7.reuse.H0_H0 ;  /* 0x20000007ff627230 */ /* 0x100fe20000004100 */
[----:B------:R-:W-:Y:S01]  /*77b0*/  F2FP.F16.E4M3.UNPACK_B R150, R150.H1 ;  /* 0x00000096ff96723e */ /* 0x000fe200030006ff */
[----:B------:R-:W-:Y:S01]  /*77c0*/  HADD2.F32 R101, -RZ, R7.H1_H1 ;  /* 0x30000007ff657230 */ /* 0x000fe20000004100 */
[----:B------:R-:W-:Y:S01]  /*77d0*/  F2FP.F16.E4M3.UNPACK_B R151, R151.H1 ;  /* 0x00000097ff97723e */ /* 0x000fe200030006ff */
[--C-:B------:R-:W-:Y:S01]  /*77e0*/  HADD2.F32 R102, -RZ, R6.reuse.H0_H0 ;  /* 0x20000006ff667230 */ /* 0x100fe20000004100 */
[----:B------:R-:W-:Y:S01]  /*77f0*/  IADD3 R195, PT, PT, R195, 0xc0, RZ ;  /* 0x000000c0c3c37810 */ /* 0x000fe20007ffe0ff */
[----:B------:R-:W-:Y:S01]  /*7800*/  HADD2.F32 R105, -RZ, R6.H1_H1 ;  /* 0x30000006ff697230 */ /* 0x000fe20000004100 */
[----:B------:R-:W-:Y:S01]  /*7810*/  F2FP.F16.E4M3.UNPACK_B R138, R163 ;  /* 0x000000a3ff8a723e */ /* 0x000fe200020006ff */
[--C-:B------:R-:W-:Y:S01]  /*7820*/  HADD2.F32 R106, -RZ, R5.reuse.H0_H0 ;  /* 0x20000005ff6a7230 */ /* 0x100fe20000004100 */
[----:B------:R-:W-:Y:S01]  /*7830*/  LOP3.LUT R195, R195, 0xfefffff8, RZ, 0xc0, !PT ;  /* 0xfefffff8c3c37812 */ /* 0x000fe200078ec0ff */
[----:B------:R-:W-:Y:S01]  /*7840*/  HADD2.F32 R109, -RZ, R5.H1_H1 ;  /* 0x30000005ff6d7230 */ /* 0x000fe20000004100 */
[----:B------:R-:W-:Y:S01]  /*7850*/  F2FP.F16.E4M3.UNPACK_B R116, R157 ;  /* 0x0000009dff74723e */ /* 0x000fe200020006ff */
[--C-:B------:R-:W-:Y:S01]  /*7860*/  HADD2.F32 R110, -RZ, R4.reuse.H0_H0 ;  /* 0x20000004ff6e7230 */ /* 0x100fe20000004100 */
[----:B------:R-:W-:Y:S01]  /*7870*/  F2FP.F16.E4M3.UNPACK_B R120, R158 ;  /* 0x0000009eff78723e */ /* 0x000fe200020006ff */
[----:B------:R-:W-:Y:S01]  /*7880*/  HADD2.F32 R113, -RZ, R4.H1_H1 ;  /* 0x30000004ff717230 */ /* 0x000fe20000004100 */
[----:B------:R-:W-:Y:S01]  /*7890*/  F2FP.F16.E4M3.UNPACK_B R124, R159 ;  /* 0x0000009fff7c723e */ /* 0x000fe200020006ff */
[----:B------:R-:W1:Y:S01]  /*78a0*/  LDTM.x64 R4, tmem[UR4+0x40] ;  /* 0x00004004000479ee */ /* 0x000e620008340000 */
[--C-:B------:R-:W-:Y:S01]  /*78b0*/  HADD2.F32 R0, -RZ, R2.reuse.H0_H0 ;  /* 0x20000002ff007230 */ /* 0x100fe20000004100 */
[----:B------:R-:W-:Y:S01]  /*78c0*/  NOP ;  /* 0x0000000000007918 */ /* 0x000fe20000000000 */
[----:B-1----:R1:W-:Y:S01]  /*78d0*/  SYNCS.ARRIVE.TRANS64.RED.A1T0 RZ, [R195+URZ], RZ ;  /* 0x000000ffc3ff79a7 */ /* 0x0023e200081004ff */
[----:B------:R-:W-:Y:S01]  /*78e0*/  HADD2.F32 R2, -RZ, R2.H1_H1 ;  /* 0x30000002ff027230 */ /* 0x000fe20000004100 */
[----:B------:R-:W-:Y:S01]  /*78f0*/  F2FP.F16.E4M3.UNPACK_B R128, R160 ;  /* 0x000000a0ff80723e */ /* 0x000fe200020006ff */
[--C-:B------:R-:W-:Y:S01]  /*7900*/  HADD2.F32 R86, -RZ, R149.reuse.H1_H1 ;  /* 0x30000095ff567230 */ /* 0x100fe20000004100 */
[----:B------:R-:W-:Y:S01]  /*7910*/  F2FP.F16.E4M3.UNPACK_B R132, R161 ;  /* 0x000000a1ff84723e */ /* 0x000fe200020006ff */
[--C-:B------:R-:W-:Y:S01]  /*7920*/  HADD2.F32 R114, -RZ, R116.reuse.H0_H0 ;  /* 0x20000074ff727230 */ /* 0x100fe20000004100 */
[----:B------:R-:W-:Y:S01]  /*7930*/  F2FP.F16.E4M3.UNPACK_B R136, R162 ;  /* 0x000000a2ff88723e */ /* 0x000fe200020006ff */
[----:B------:R-:W-:Y:S01]  /*7940*/  HADD2.F32 R117, -RZ, R116.H1_H1 ;  /* 0x30000074ff757230 */ /* 0x000fe20000004100 */
[----:B------:R-:W-:Y:S01]  /*7950*/  F2FP.F16.E4M3.UNPACK_B R152, R152.H1 ;  /* 0x00000098ff98723e */ /* 0x000fe200030006ff */
        /* <DEDUP_REMOVED lines=12> */
[C---:B------:R-:W-:Y:S01]  /*7a20*/  FMUL R4, R78.reuse, R4 ;  /* 0x000000044e047220 */ /* 0x040fe20000400000 */
[C---:B------:R-:W-:Y:S01]  /*7a30*/  FMUL R5, R78.reuse, R5 ;  /* 0x000000054e057220 */ /* 0x040fe20000400000 */
[----:B------:R-:W-:Y:S02]  /*7a40*/  HADD2.F32 R3, -RZ, R148.H0_H0 ;  /* 0x20000094ff037230 */ /* 0x000fe40000004100 */
        /* <DEDUP_REMOVED lines=9> */
[----:B------:R-:W-:Y:S02]  /*7ae0*/  HADD2.F32 R130, -RZ, R132.H0_H0 ;  /* 0x20000084ff827230 */ /* 0x000fe40000004100 */
[C---:B------:R-:W-:Y:S01]  /*7af0*/  FMUL R6, R78.reuse, R6 ;  /* 0x000000064e067220 */ /* 0x040fe20000400000 */
[----:B------:R-:W-:Y:S02]  /*7b00*/  HADD2.F32 R82, -RZ, R148.H1_H1 ;  /* 0x30000094ff527230 */ /* 0x000fe40000004100 */
[C---:B------:R-:W-:Y:S01]  /*7b10*/  FMUL R7, R78.reuse, R7 ;  /* 0x000000074e077220 */ /* 0x040fe20000400000 */
[----:B------:R-:W-:Y:S02]  /*7b20*/  HADD2.F32 R85, -RZ, R149.H0_H0 ;  /* 0x20000095ff557230 */ /* 0x000fe40000004100 */
[C---:B------:R-:W-:Y:S01]  /*7b30*/  FFMA R6, R81.reuse, R3, R6 ;  /* 0x0000000351067223 */ /* 0x040fe20000000006 */
[----:B------:R-:W-:Y:S02]  /*7b40*/  HADD2.F32 R133, -RZ, R132.H1_H1 ;  /* 0x30000084ff857230 */ /* 0x000fe40000004100 */
[C---:B------:R-:W-:Y:S01]  /*7b50*/  FFMA R7, R81.reuse, R82, R7 ;  /* 0x0000005251077223 */ /* 0x040fe20000000007 */
[C---:B------:R-:W-:Y:S01]  /*7b60*/  FFMA R8, R81.reuse, R83, R8 ;  /* 0x0000005351087223 */ /* 0x040fe20000000008 */
[C---:B------:R-:W-:Y:S01]  /*7b70*/  FFMA R9, R81.reuse, R84, R9 ;  /* 0x0000005451097223 */ /* 0x040fe20000000009 */
[--C-:B------:R-:W-:Y:S02]  /*7b80*/  HADD2.F32 R82, -RZ, R138.reuse.H0_H0 ;  /* 0x2000008aff527230 */ /* 0x100fe40000004100 */
[C---:B------:R-:W-:Y:S01]  /*7b90*/  FMUL R10, R78.reuse, R10 ;  /* 0x0000000a4e0a7220 */ /* 0x040fe20000400000 */
[----:B------:R-:W-:Y:S02]  /*7ba0*/  HADD2.F32 R83, -RZ, R138.H1_H1 ;  /* 0x3000008aff537230 */ /* 0x000fe40000004100 */
[C---:B------:R-:W-:Y:S01]  /*7bb0*/  FMUL R11, R78.reuse, R11 ;  /* 0x0000000b4e0b7220 */ /* 0x040fe20000400000 */
[----:B------:R-:W-:Y:S02]  /*7bc0*/  HADD2.F32 R89, -RZ, R150.H0_H0 ;  /* 0x20000096ff597230 */ /* 0x000fe40000004100 */
[C---:B------:R-:W-:Y:S01]  /*7bd0*/  FFMA R10, R81.reuse, R85, R10 ;  /* 0x00000055510a7223 */ /* 0x040fe2000000000a */
[--C-:B------:R-:W-:Y:S02]  /*7be0*/  HADD2.F32 R134, -RZ, R136.reuse.H0_H0 ;  /* 0x20000088ff867230 */ /* 0x100fe40000004100 */
[C---:B------:R-:W-:Y:S01]  /*7bf0*/  FFMA R11, R81.reuse, R86, R11 ;  /* 0x00000056510b7223 */ /* 0x040fe2000000000b */
[C---:B------:R-:W-:Y:S01]  /*7c00*/  FFMA R12, R81.reuse, R87, R12 ;  /* 0x00000057510c7223 */ /* 0x040fe2000000000c */
[----:B------:R-:W-:Y:S01]  /*7c10*/  FFMA R13, R81, R88, R13 ;  /* 0x00000058510d7223 */ /* 0x000fe2000000000d */
[----:B------:R-:W-:Y:S01]  /*7c20*/  F2FP.SATFINITE.E4M3.F32.PACK_AB_MERGE_C R86, R7, R6, RZ ;  /* 0x000000060756723e */ /* 0x000fe200048070ff */
[C---:B------:R-:W-:Y:S01]  /*7c30*/  FMUL R7, R78.reuse, R20 ;  /* 0x000000144e077220 */ /* 0x040fe20000400000 */
[----:B------:R-:W-:Y:S01]  /*7c40*/  F2FP.SATFINITE.E4M3.F32.PACK_AB_MERGE_C R138, R11, R10, RZ ;  /* 0x0000000a0b8a723e */ /* 0x000fe200048070ff */
[C---:B------:R-:W-:Y:S01]  /*7c50*/  FMUL R10, R78.reuse, R21 ;  /* 0x000000154e0a7220 */ /* 0x040fe20000400000 */
[C---:B------:R-:W-:Y:S01]  /*7c60*/  FMUL R21, R78.reuse, R28 ;  /* 0x0000001c4e157220 */ /* 0x040fe20000400000 */
[----:B------:R-:W-:Y:S02]  /*7c70*/  HADD2.F32 R137, -RZ, R136.H1_H1 ;  /* 0x30000088ff897230 */ /* 0x000fe40000004100 */
[C---:B------:R-:W-:Y:S01]  /*7c80*/  FMUL R14, R78.reuse, R14 ;  /* 0x0000000e4e0e7220 */ /* 0x040fe20000400000 */
[----:B------:R-:W-:Y:S02]  /*7c90*/  HADD2.F32 R90, -RZ, R150.H1_H1 ;  /* 0x30000096ff5a7230 */ /* 0x000fe40000004100 */
[C---:B------:R-:W-:Y:S01]  /*7ca0*/  FMUL R15, R78.reuse, R15 ;  /* 0x0000000f4e0f7220 */ /* 0x040fe20000400000 */
[--C-:B------:R-:W-:Y:S02]  /*7cb0*/  HADD2.F32 R92, -RZ, R151.reuse.H0_H0 ;  /* 0x20000097ff5c7230 */ /* 0x100fe40000004100 */
[C---:B------:R-:W-:Y:S01]  /*7cc0*/  FFMA R14, R81.reuse, R89, R14 ;  /* 0x00000059510e7223 */ /* 0x040fe2000000000e */
[----:B------:R-:W-:Y:S02]  /*7cd0*/  HADD2.F32 R95, -RZ, R151.H1_H1 ;  /* 0x30000097ff5f7230 */ /* 0x000fe40000004100 */
[C---:B------:R-:W-:Y:S01]  /*7ce0*/  FFMA R15, R81.reuse, R90, R15 ;  /* 0x0000005a510f7223 */ /* 0x040fe2000000000f */
[C---:B------:R-:W-:Y:S01]  /*7cf0*/  FFMA R0, R81.reuse, R91, R0 ;  /* 0x0000005b51007223 */ /* 0x040fe20000000000 */
[----:B------:R-:W-:Y:S01]  /*7d00*/  FFMA R2, R81, R93, R2 ;  /* 0x0000005d51027223 */ /* 0x000fe20000000002 */
[C---:B------:R-:W-:Y:S01]  /*7d10*/  FMUL R3, R78.reuse, R18 ;  /* 0x000000124e037220 */ /* 0x040fe20000400000 */
[C---:B------:R-:W-:Y:S01]  /*7d20*/  FMUL R18, R78.reuse, R25 ;  /* 0x000000194e127220 */ /* 0x040fe20000400000 */
[----:B------:R-:W-:Y:S01]  /*7d30*/  F2FP.SATFINITE.E4M3.F32.PACK_AB_MERGE_C R14, R15, R14, RZ ;  /* 0x0000000e0f0e723e */ /* 0x000fe200048070ff */
[C---:B------:R-:W-:Y:S01]  /*7d40*/  FMUL R25, R78.reuse, R32 ;  /* 0x000000204e197220 */ /* 0x040fe20000400000 */
[C---:B------:R-:W-:Y:S01]  /*7d50*/  FFMA R3, R81.reuse, R92, R3 ;  /* 0x0000005c51037223 */ /* 0x040fe20000000003 */
[C---:B------:R-:W-:Y:S01]  /*7d60*/  FMUL R6, R78.reuse, R19 ;  /* 0x000000134e067220 */ /* 0x040fe20000400000 */
[--C-:B------:R-:W-:Y:S02]  /*7d70*/  HADD2.F32 R96, -RZ, R152.reuse.H0_H0 ;  /* 0x20000098ff607230 */ /* 0x100fe40000004100 */
[C---:B------:R-:W-:Y:S01]  /*7d80*/  FMUL R11, R78.reuse, R22 ;  /* 0x000000164e0b7220 */ /* 0x040fe20000400000 */
[----:B------:R-:W-:Y:S02]  /*7d90*/  HADD2.F32 R99, -RZ, R152.H1_H1 ;  /* 0x30000098ff637230 */ /* 0x000fe40000004100 */
[C---:B------:R-:W-:Y:S01]  /*7da0*/  FFMA R6, R81.reuse, R95, R6 ;  /* 0x0000005f51067223 */ /* 0x040fe20000000006 */
[C---:B------:R-:W-:Y:S01]  /*7db0*/  FFMA R7, R81.reuse, R94, R7 ;  /* 0x0000005e51077223 */ /* 0x040fe20000000007 */
[C---:B------:R-:W-:Y:S01]  /*7dc0*/  FFMA R10, R81.reuse, R97, R10 ;  /* 0x00000061510a7223 */ /* 0x040fe2000000000a */
[C---:B------:R-:W-:Y:S01]  /*7dd0*/  FFMA R11, R81.reuse, R96, R11 ;  /* 0x00000060510b7223 */ /* 0x040fe2000000000b */
[----:B------:R-:W-:Y:S01]  /*7de0*/  FMUL R22, R78, R29 ;  /* 0x0000001d4e167220 */ /* 0x000fe20000400000 */
[----:B------:R-:W-:Y:S01]  /*7df0*/  F2FP.SATFINITE.E4M3.F32.PACK_AB_MERGE_C R3, R6, R3, RZ ;  /* 0x000000030603723e */ /* 0x000fe200048070ff */
[C---:B------:R-:W-:Y:S01]  /*7e00*/  FMUL R29, R78.reuse, R36 ;  /* 0x000000244e1d7220 */ /* 0x040fe20000400000 */
        /* <DEDUP_REMOVED lines=11> */
[----:B------:R-:W-:Y:S01]  /*7ec0*/  FMUL R20, R78, R27 ;  /* 0x0000001b4e147220 */ /* 0x000fe20000400000 */
[--C-:B------:R-:W-:Y:S01]  /*7ed0*/  HADD2.F32 R104, -RZ, R154.reuse.H0_H0 ;  /* 0x2000009aff687230 */ /* 0x100fe20000004100 */
[----:B------:R-:W-:Y:S01]  /*7ee0*/  F2FP.SATFINITE.E4M3.F32.PACK_AB_MERGE_C R16, R10, R7, R16 ;  /* 0x000000070a10723e */ /* 0x000fe20004807010 */
[----:B------:R-:W-:Y:S02]  /*7ef0*/  HADD2.F32 R107, -RZ, R154.H1_H1 ;  /* 0x3000009aff6b7230 */ /* 0x000fe40000004100 */
[C---:B------:R-:W-:Y:S01]  /*7f00*/  FFMA R20, R81.reuse, R103, R20 ;  /* 0x0000006751147223 */ /* 0x040fe20000000014 */
[C---:B------:R-:W-:Y:S01]  /*7f10*/  FFMA R21, R81.reuse, R102, R21 ;  /* 0x0000006651157223 */ /* 0x040fe20000000015 */
[C---:B------:R-:W-:Y:S01]  /*7f20*/  FFMA R22, R81.reuse, R105, R22 ;  /* 0x0000006951167223 */ /* 0x040fe20000000016 */
[C---:B------:R-:W-:Y:S01]  /*7f30*/  FMUL R23, R78.reuse, R30 ;  /* 0x0000001e4e177220 */ /* 0x040fe20000400000 */
[----:B------:R-:W-:Y:S01]  /*7f40*/  FMUL R30, R78, R37 ;  /* 0x000000254e1e7220 */ /* 0x000fe20000400000 */
[----:B------:R-:W-:Y:S01]  /*7f50*/  F2FP.SATFINITE.E4M3.F32.PACK_AB_MERGE_C R19, R20, R19, RZ ;  /* 0x000000131413723e */ /* 0x000fe200048070ff */
[C---:B------:R-:W-:Y:S01]  /*7f60*/  FMUL R37, R78.reuse, R44 ;  /* 0x0000002c4e257220 */ /* 0x040fe20000400000 */
[C---:B------:R-:W-:Y:S01]  /*7f70*/  FFMA R23, R81.reuse, R104, R23 ;  /* 0x0000006851177223 */ /* 0x040fe20000000017 */
        /* <DEDUP_REMOVED lines=20> */
[----:B------:R-:W-:Y:S01]  /*80c0*/  F2FP.F16.E4M3.UNPACK_B R159, R159.H1 ;  /* 0x0000009fff9f723e */ /* 0x000fe200030006ff */
[----:B------:R-:W-:Y:S01]  /*80d0*/  FMUL R38, R78, R45 ;  /* 0x0000002d4e267220 */ /* 0x000fe20000400000 */
[----:B------:R-:W-:Y:S01]  /*80e0*/  F2FP.SATFINITE.E4M3.F32.PACK_AB_MERGE_C R19, R28, R27, RZ ;  /* 0x0000001b1c13723e */ /* 0x000fe200048070ff */
[----:B------:R-:W-:Y:S01]  /*80f0*/  FFMA R31, R81, R112, R31 ;  /* 0x00000070511f7223 */ /* 0x000fe2000000001f */
[C---:B------:R-:W-:Y:S01]  /*8100*/  FMUL R45, R78.reuse, R52 ;  /* 0x000000344e2d7220 */ /* 0x040fe20000400000 */
[C---:B------:R-:W-:Y:S01]  /*8110*/  FMUL R52, R78.reuse, R59 ;  /* 0x0000003b4e347220 */ /* 0x040fe20000400000 */
[----:B------:R-:W-:Y:S01]  /*8120*/  F2FP.F16.E4M3.UNPACK_B R160, R160.H1 ;  /* 0x000000a0ffa0723e */ /* 0x000fe200030006ff */
[C---:B------:R-:W-:Y:S01]  /*8130*/  FMUL R59, R78.reuse, R66 ;  /* 0x000000424e3b7220 */ /* 0x040fe20000400000 */
[----:B------:R-:W-:Y:S01]  /*8140*/  F2FP.SATFINITE.E4M3.F32.PACK_AB_MERGE_C R66, R13, R12, R14 ;  /* 0x0000000c0d42723e */ /* 0x000fe2000480700e */
        /* <DEDUP_REMOVED lines=11> */
[C---:B------:R-:W-:Y:S01]  /*8200*/  FFMA R35, R81.reuse, R116, R35 ;  /* 0x0000007451237223 */ /* 0x040fe20000000023 */
[C---:B------:R-:W-:Y:S01]  /*8210*/  FMUL R36, R78.reuse, R43 ;  /* 0x0000002b4e247220 */ /* 0x040fe20000400000 */
[--C-:B------:R-:W-:Y:S02]  /*8220*/  HADD2.F32 R120, -RZ, R158.reuse.H0_H0 ;  /* 0x2000009eff787230 */ /* 0x100fe40000004100 */
[C---:B------:R-:W-:Y:S01]  /*8230*/  FMUL R39, R78.reuse, R46 ;  /* 0x0000002e4e277220 */ /* 0x040fe20000400000 */
[----:B------:R-:W-:Y:S02]  /*8240*/  HADD2.F32 R123, -RZ, R158.H1_H1 ;  /* 0x3000009eff7b7230 */ /* 0x000fe40000004100 */
        /* <DEDUP_REMOVED lines=8> */
[C---:B------:R-:W-:Y:S01]  /*82d0*/  FFMA R40, R81.reuse, R123, R40 ;  /* 0x0000007b51287223 */ /* 0x040fe20000000028 */
[C---:B------:R-:W-:Y:S01]  /*82e0*/  FMUL R44, R78.reuse, R51 ;  /* 0x000000334e2c7220 */ /* 0x040fe20000400000 */
[C---:B------:R-:W-:Y:S01]  /*82f0*/  FFMA R41, R81.reuse, R122, R41 ;  /* 0x0000007a51297223 */ /* 0x040fe20000000029 */
[C---:B------:R-:W-:Y:S01]  /*8300*/  FFMA R42, R81.reuse, R125, R42 ;  /* 0x0000007d512a7223 */ /* 0x040fe2000000002a */
[C---:B------:R-:W-:Y:S01]  /*8310*/  FMUL R46, R78.reuse, R53 ;  /* 0x000000354e2e7220 */ /* 0x040fe20000400000 */
[--C-:B------:R-:W-:Y:S02]  /*8320*/  HADD2.F32 R128, -RZ, R160.reuse.H0_H0 ;  /* 0x200000a0ff807230 */ /* 0x100fe40000004100 */
[C---:B------:R-:W-:Y:S01]  /*8330*/  FMUL R50, R78.reuse, R57 ;  /* 0x000000394e327220 */ /* 0x040fe20000400000 */
[C---:B------:R-:W-:Y:S01]  /*8340*/  FMUL R51, R78.reuse, R58 ;  /* 0x0000003a4e337220 */ /* 0x040fe20000400000 */
[C---:B------:R-:W-:Y:S01]  /*8350*/  FMUL R53, R78.reuse, R60 ;  /* 0x0000003c4e357220 */ /* 0x040fe20000400000 */
[C---:B------:R-:W-:Y:S01]  /*8360*/  FFMA R43, R81.reuse, R124, R43 ;  /* 0x0000007c512b7223 */ /* 0x040fe2000000002b */
[----:B------:R-:W-:Y:S02]  /*8370*/  HADD2.F32 R131, -RZ, R160.H1_H1 ;  /* 0x300000a0ff837230 */ /* 0x000fe40000004100 */
[C---:B------:R-:W-:Y:S01]  /*8380*/  FMUL R47, R78.reuse, R54 ;  /* 0x000000364e2f7220 */ /* 0x040fe20000400000 */
[C---:B------:R-:W-:Y:S01]  /*8390*/  FMUL R57, R78.reuse, R64 ;  /* 0x000000404e397220 */ /* 0x040fe20000400000 */
[C---:B------:R-:W-:Y:S01]  /*83a0*/  FMUL R58, R78.reuse, R65 ;  /* 0x000000414e3a7220 */ /* 0x040fe20000400000 */
[C---:B------:R-:W-:Y:S01]  /*83b0*/  FMUL R60, R78.reuse, R67 ;  /* 0x000000434e3c7220 */ /* 0x040fe20000400000 */
[----:B------:R-:W-:Y:S01]  /*83c0*/  FFMA R44, R81, R127, R44 ;  /* 0x0000007f512c7223 */ /* 0x000fe2000000002c */
[C---:B------:R-:W-:Y:S01]  /*83d0*/  FMUL R48, R78.reuse, R55 ;  /* 0x000000374e307220 */ /* 0x040fe20000400000 */
[----:B------:R-:W-:Y:S01]  /*83e0*/  F2FP.SATFINITE.E4M3.F32.PACK_AB_MERGE_C R64, R5, R4, R86 ;  /* 0x000000040540723e */ /* 0x000fe20004807056 */
[----:B------:R-:W-:Y:S01]  /*83f0*/  FFMA R45, R81, R126, R45 ;  /* 0x0000007e512d7223 */ /* 0x000fe2000000002d */
[----:B------:R-:W-:Y:S01]  /*8400*/  F2FP.SATFINITE.E4M3.F32.PACK_AB_MERGE_C R65, R9, R8, R138 ;  /* 0x000000080941723e */ /* 0x000fe2000480708a */
[----:B------:R-:W-:Y:S01]  /*8410*/  FMUL R49, R78, R56 ;  /* 0x000000384e317220 */ /* 0x000fe20000400000 */
[----:B------:R-:W-:Y:S01]  /*8420*/  F2FP.SATFINITE.E4M3.F32.PACK_AB_MERGE_C R67, R2, R0, R3 ;  /* 0x000000000243723e */ /* 0x000fe20004807003 */
[C---:B------:R-:W-:Y:S01]  /*8430*/  FFMA R46, R81.reuse, R129, R46 ;  /* 0x00000081512e7223 */ /* 0x040fe2000000002e */
[----:B------:R-:W-:Y:S01]  /*8440*/  F2FP.F16.E4M3.UNPACK_B R162, R162.H1 ;  /* 0x000000a2ffa2723e */ /* 0x000fe200030006ff */
[--C-:B------:R-:W-:Y:S02]  /*8450*/  HADD2.F32 R132, -RZ, R161.reuse.H0_H0 ;  /* 0x200000a1ff847230 */ /* 0x100fe40000004100 */
[C---:B------:R-:W-:Y:S01]  /*8460*/  FFMA R47, R81.reuse, R128, R47 ;  /* 0x00000080512f7223 */ /* 0x040fe2000000002f */
[----:B------:R1:W-:Y:S01]  /*8470*/  STS.128 [R172+UR49+0x6200], R64 ;  /* 0x00620040ac007988 */ /* 0x0003e20008000c31 */
[----:B------:R-:W-:Y:S02]  /*8480*/  HADD2.F32 R135, -RZ, R161.H1_H1 ;  /* 0x300000a1ff877230 */ /* 0x000fe40000004100 */
[C---:B------:R-:W-:Y:S01]  /*8490*/  FFMA R48, R81.reuse, R131, R48 ;  /* 0x0000008351307223 */ /* 0x040fe20000000030 */
[C---:B------:R-:W-:Y:S01]  /*84a0*/  FFMA R49, R81.reuse, R130, R49 ;  /* 0x0000008251317223 */ /* 0x040fe20000000031 */
[----:B------:R-:W-:Y:S01]  /*84b0*/  F2FP.F16.E4M3.UNPACK_B R163, R163.H1 ;  /* 0x000000a3ffa3723e */ /* 0x000fe200030006ff */
[C---:B------:R-:W-:Y:S01]  /*84c0*/  FFMA R50, R81.reuse, R133, R50 ;  /* 0x0000008551327223 */ /* 0x040fe20000000032 */
[----:B------:R-:W-:Y:S01]  /*84d0*/  FMUL R54, R78, R61 ;  /* 0x0000003d4e367220 */ /* 0x000fe20000400000 */
[--C-:B------:R-:W-:Y:S01]  /*84e0*/  HADD2.F32 R136, -RZ, R162.reuse.H0_H0 ;  /* 0x200000a2ff887230 */ /* 0x100fe20000004100 */
[----:B------:R1:W-:Y:S01]  /*84f0*/  STS.128 [R197+0x6010], R16 ;  /* 0x00601010c5007388 */ /* 0x0003e20000000c00 */
[----:B------:R-:W-:Y:S01]  /*8500*/  F2FP.SATFINITE.E4M3.F32.PACK_AB_MERGE_C R35, R36, R35, RZ ;  /* 0x000000232423723e */ /* 0x000fe200048070ff */
[C---:B------:R-:W-:Y:S01]  /*8510*/  FFMA R51, R81.reuse, R132, R51 ;  /* 0x0000008451337223 */ /* 0x040fe20000000033 */
[----:B------:R-:W-:Y:S01]  /*8520*/  F2FP.SATFINITE.E4M3.F32.PACK_AB_MERGE_C R39, R40, R39, RZ ;  /* 0x000000272827723e */ /* 0x000fe200048070ff */
[----:B------:R-:W-:Y:S02]  /*8530*/  HADD2.F32 R139, -RZ, R162.H1_H1 ;  /* 0x300000a2ff8b7230 */ /* 0x000fe40000004100 */
[C---:B------:R-:W-:Y:S01]  /*8540*/  FMUL R55, R78.reuse, R62 ;  /* 0x0000003e4e377220 */ /* 0x040fe20000400000 */
[C---:B------:R-:W-:Y:S01]  /*8550*/  FFMA R52, R81.reuse, R135, R52 ;  /* 0x0000008751347223 */ /* 0x040fe20000000034 */
[----:B------:R-:W-:Y:S01]  /*8560*/  FMUL R56, R78, R63 ;  /* 0x0000003f4e387220 */ /* 0x000fe20000400000 */
[C---:B------:R-:W-:Y:S01]  /*8570*/  FFMA R53, R81.reuse, R134, R53 ;  /* 0x0000008651357223 */ /* 0x040fe20000000035 */
[C---:B------:R-:W-:Y:S01]  /*8580*/  FFMA R54, R81.reuse, R137, R54 ;  /* 0x0000008951367223 */ /* 0x040fe20000000036 */
[--C-:B------:R-:W-:Y:S02]  /*8590*/  HADD2.F32 R84, -RZ, R163.reuse.H0_H0 ;  /* 0x200000a3ff547230 */ /* 0x100fe40000004100 */
[C---:B------:R-:W-:Y:S01]  /*85a0*/  FFMA R55, R81.reuse, R136, R55 ;  /* 0x0000008851377223 */ /* 0x040fe20000000037 */
[----:B------:R-:W-:Y:S02]  /*85b0*/  HADD2.F32 R85, -RZ, R163.H1_H1 ;  /* 0x300000a3ff557230 */ /* 0x000fe40000004100 */
[C---:B------:R-:W-:Y:S01]  /*85c0*/  FFMA R56, R81.reuse, R139, R56 ;  /* 0x0000008b51387223 */ /* 0x040fe20000000038 */
[----:B------:R-:W-:Y:S01]  /*85d0*/  F2FP.SATFINITE.E4M3.F32.PACK_AB_MERGE_C R43, R44, R43, RZ ;  /* 0x0000002b2c2b723e */ /* 0x000fe200048070ff */
[C---:B------:R-:W-:Y:S01]  /*85e0*/  FFMA R57, R81.reuse, R82, R57 ;  /* 0x0000005251397223 */ /* 0x040fe20000000039 */
[C---:B------:R-:W-:Y:S01]  /*85f0*/  FFMA R58, R81.reuse, R83, R58 ;  /* 0x00000053513a7223 */ /* 0x040fe2000000003a */
[C---:B------:R-:W-:Y:S01]  /*8600*/  FFMA R59, R81.reuse, R84, R59 ;  /* 0x00000054513b7223 */ /* 0x040fe2000000003b */
[----:B------:R-:W-:Y:S01]  /*8610*/  F2FP.SATFINITE.E4M3.F32.PACK_AB_MERGE_C R33, R34, R33, R35 ;  /* 0x000000212221723e */ /* 0x000fe20004807023 */
[----:B------:R-:W-:Y:S01]  /*8620*/  FFMA R60, R81, R85, R60 ;  /* 0x00000055513c7223 */ /* 0x000fe2000000003c */
[----:B------:R-:W-:Y:S02]  /*8630*/  F2FP.SATFINITE.E4M3.F32.PACK_AB_MERGE_C R32, R30, R29, R32 ;  /* 0x0000001d1e20723e */ /* 0x000fe40004807020 */
        /* <DEDUP_REMOVED lines=11> */
[----:B------:R-:W-:Y:S03]  /*86f0*/  IADD3 R76, PT, PT, R76, 0x1, RZ ;  /* 0x000000014c4c7810 */ /* 0x000fe60007ffe0ff */
        /* <DEDUP_REMOVED lines=9> */
[----:B------:R-:W-:Y:S02]  /*8790*/  UIADD3 UR8, UP0, UPT, UR52, 0x680, URZ ;  /* 0x0000068034087890 */ /* 0x000fe4000ff1e0ff */
[----:B------:R-:W-:Y:S02]  /*87a0*/  UIADD3 UR5, UPT, UPT, UR41, 0x40, URZ ;  /* 0x0000004029057890 */ /* 0x000fe4000fffe0ff */
[----:B------:R-:W-:Y:S02]  /*87b0*/  UIADD3 UR4, UPT, UPT, UR49, 0x6200, URZ ;  /* 0x0000620031047890 */ /* 0x000fe4000fffe0ff */
[----:B------:R-:W-:Y:S01]  /*87c0*/  UIADD3.X UR9, UPT, UPT, URZ, UR53, URZ, UP0, !UPT ;  /* 0x00000035ff097290 */ /* 0x000fe200087fe4ff */
[----:B------:R-:W-:Y:S01]  /*87d0*/  UMOV UR6, UR42 ;  /* 0x0000002a00067c82 */ /* 0x000fe20008000000 */
[----:B------:R-:W-:Y:S07]  /*87e0*/  UMOV UR7, UR36 ;  /* 0x0000002400077c82 */ /* 0x000fee0008000000 */
[----:B------:R2:W-:Y:S01]  /*87f0*/  UTMASTG.3D [UR4], [UR8] ;  /* 0x00000004080073b5 */ /* 0x0005e20008010000 */
[----:B------:R0:W-:Y:S01]  /*8800*/  UTMACMDFLUSH ;  /* 0x00000000000079b7 */ /* 0x0001e20000000000 */
[----:B--2---:R-:W-:Y:S04]  /*8810*/  DEPBAR.LE SB0, 0x1 ;  /* 0x000080400000791a */ /* 0x004fe80000000000 */
.L_x_123:
[----:B------:R-:W-:Y:S05]  /*8820*/  BSYNC.RECONVERGENT B0 ;  /* 0x0000000000007941 */ /* 0x000fea0003800200 */
.L_x_122:
[----:B------:R-:W-:Y:S01]  /*8830*/  BAR.SYNC.DEFER_BLOCKING 0x1, 0x80 ;  /* 0x0042000000007b1d */ /* 0x000fe20000010000 */
[----:B------:R-:W-:Y:S01]  /*8840*/  ISETP.NE.AND P2, PT, R194, RZ, PT ;  /* 0x000000ffc200720c */ /* 0x000fe20003f45270 */
[----:B------:R-:W-:Y:S01]  /*8850*/  IMAD.IADD R20, R75, 0x1, R147 ;  /* 0x000000014b147824 */ /* 0x000fe200078e0293 */
[----:B------:R-:W-:Y:S01]  /*8860*/  ISETP.NE.AND P0, PT, R196, 0x2, PT ;  /* 0x00000002c400780c */ /* 0x000fe20003f05270 */
[----:B------:R-:W-:Y:S01]  /*8870*/  IMAD.IADD R21, R77, 0x1, R170 ;  /* 0x000000014d157824 */ /* 0x000fe200078e02aa */
[----:B------:R-:W-:Y:S02]  /*8880*/  ISETP.NE.AND P1, PT, R76, 0x4, PT ;  /* 0x000000044c00780c */ /* 0x000fe40003f25270 */
[----:B------:R-:W-:Y:S02]  /*8890*/  SEL R3, RZ, 0x1, P0 ;  /* 0x00000001ff037807 */ /* 0x000fe40000000000 */
[----:B------:R-:W-:Y:S02]  /*88a0*/  SEL R0, RZ, 0x1, P1 ;  /* 0x00000001ff007807 */ /* 0x000fe40000800000 */
[----:B------:R-:W-:Y:S02]  /*88b0*/  LOP3.LUT R182, R182, R3, RZ, 0x3c, !PT ;  /* 0x00000003b6b67212 */ /* 0x000fe400078e3cff */
[----:B------:R-:W-:Y:S02]  /*88c0*/  LOP3.LUT R183, R183, R0, RZ, 0x3c, !PT ;  /* 0x00000000b7b77212 */ /* 0x000fe400078e3cff */
[----:B------:R-:W-:Y:S02]  /*88d0*/  @P2 R2UR UR36, R179 ;  /* 0x00000000b32422ca */ /* 0x000fe400000e0000 */
[----:B------:R-:W-:Y:S02]  /*88e0*/  SEL R196, R196, RZ, P0 ;  /* 0x000000ffc4c47207 */ /* 0x000fe40000000000 */
[----:B------:R-:W-:Y:S01]  /*88f0*/  SEL R76, R76, RZ, P1 ;  /* 0x000000ff4c4c7207 */ /* 0x000fe20000800000 */
[----:B------:R-:W-:Y:S10]  /*8900*/  @P2 BRA `(.L_x_124) ;  /* 0xffffffc400c02947 */ /* 0x000ff4000383ffff */
[----:B------:R-:W-:Y:S05]  /*8910*/  EXIT ;  /* 0x000000000000794d */ /* 0x000fea0003800000 */
.L_x_24:
[----:B--2---:R2:W4:Y:S02]  /*8920*/  SYNCS.PHASECHK.TRANS64.TRYWAIT P0, [R3+URZ+0xf0], R2 ;  /* 0x0000f002030075a7 */ /* 0x00452400080011ff */
[----:B----4-:R-:W-:Y:S05]  /*8930*/  @!P0 NANOSLEEP.SYNCS 0x989680 ;  /* 0x009896800000895d */ /* 0x010fea0003900000 */
[----:B------:R-:W4:Y:S02]  /*8940*/  @!P0 SYNCS.PHASECHK.TRANS64 P0, [R3+URZ+0xf0], R2 ;  /* 0x0000f002030085a7 */ /* 0x000f2400080010ff */
[----:B----4-:R-:W-:Y:S05]  /*8950*/  @!P0 BRA `(.L_x_24) ;  /* 0xfffffffc00f08947 */ /* 0x010fea000383ffff */
[----:B------:R-:W-:Y:S05]  /*8960*/  BRA `(.L_x_125) ;  /* 0xffffff8c00a07947 */ /* 0x000fea000383ffff */
.L_x_27:
[----:B-1----:R-:W-:-:S07]  /*8970*/  MOV R2, UR33 ;  /* 0x0000002100027c02 */ /* 0x002fce0008000f00 */
.L_x_126:
[----:B-1----:R1:W2:Y:S02]  /*8980*/  SYNCS.PHASECHK.TRANS64.TRYWAIT P0, [R2+URZ+0x28], R5 ;  /* 0x00002805020075a7 */ /* 0x0022a400080011ff */
[----:B--2---:R-:W-:Y:S05]  /*8990*/  @!P0 NANOSLEEP.SYNCS 0x989680 ;  /* 0x009896800000895d */ /* 0x004fea0003900000 */
[----:B------:R-:W2:Y:S02]  /*89a0*/  @!P0 SYNCS.PHASECHK.TRANS64 P0, [R2+URZ+0x28], R5 ;  /* 0x00002805020085a7 */ /* 0x000ea400080010ff */
[----:B--2---:R-:W-:Y:S05]  /*89b0*/  @!P0 BRA `(.L_x_126) ;  /* 0xfffffffc00f08947 */ /* 0x004fea000383ffff */
[----:B------:R-:W-:Y:S05]  /*89c0*/  BRA `(.L_x_26) ;  /* 0xffffff9000087947 */ /* 0x000fea000383ffff */
.L_x_34:
[----:B-1----:R-:W-:-:S07]  /*89d0*/  MOV R2, UR17 ;  /* 0x0000001100027c02 */ /* 0x002fce0008000f00 */
.L_x_127:
[----:B-1----:R1:W2:Y:S02]  /*89e0*/  SYNCS.PHASECHK.TRANS64.TRYWAIT P0, [R2+URZ+0x28], R5 ;  /* 0x00002805020075a7 */ /* 0x0022a400080011ff */
[----:B--2---:R-:W-:Y:S05]  /*89f0*/  @!P0 NANOSLEEP.SYNCS 0x989680 ;  /* 0x009896800000895d */ /* 0x004fea0003900000 */
[----:B------:R-:W2:Y:S02]  /*8a00*/  @!P0 SYNCS.PHASECHK.TRANS64 P0, [R2+URZ+0x28], R5 ;  /* 0x00002805020085a7 */ /* 0x000ea400080010ff */
[----:B--2---:R-:W-:Y:S05]  /*8a10*/  @!P0 BRA `(.L_x_127) ;  /* 0xfffffffc00f08947 */ /* 0x004fea000383ffff */
[----:B------:R-:W-:Y:S05]  /*8a20*/  BRA `(.L_x_33) ;  /* 0xffffff9000c47947 */ /* 0x000fea000383ffff */
.L_x_39:
[----:B-1----:R1:W2:Y:S02]  /*8a30*/  SYNCS.PHASECHK.TRANS64.TRYWAIT P0, [R2+URZ+0x80], R3 ;  /* 0x00008003020075a7 */ /* 0x0022a400080011ff */
[----:B--2---:R-:W-:Y:S05]  /*8a40*/  @!P0 NANOSLEEP.SYNCS 0x989680 ;  /* 0x009896800000895d */ /* 0x004fea0003900000 */
[----:B------:R-:W2:Y:S02]  /*8a50*/  @!P0 SYNCS.PHASECHK.TRANS64 P0, [R2+URZ+0x80], R3 ;  /* 0x00008003020085a7 */ /* 0x000ea400080010ff */
[----:B--2---:R-:W-:Y:S05]  /*8a60*/  @!P0 BRA `(.L_x_39) ;  /* 0xfffffffc00f08947 */ /* 0x004fea000383ffff */
[----:B------:R-:W-:Y:S05]  /*8a70*/  BRA `(.L_x_128) ;  /* 0xffffff9400687947 */ /* 0x000fea000383ffff */
.L_x_43:
[----:B---3--:R-:W-:-:S07]  /*8a80*/  MOV R0, UR5 ;  /* 0x0000000500007c02 */ /* 0x008fce0008000f00 */
.L_x_129:
[----:B-1----:R1:W2:Y:S02]  /*8a90*/  SYNCS.PHASECHK.TRANS64.TRYWAIT P0, [R0+URZ], R3 ;  /* 0x00000003000075a7 */ /* 0x0022a400080011ff */
[----:B--2---:R-:W-:Y:S05]  /*8aa0*/  @!P0 NANOSLEEP.SYNCS 0x989680 ;  /* 0x009896800000895d */ /* 0x004fea0003900000 */
[----:B------:R-:W2:Y:S02]  /*8ab0*/  @!P0 SYNCS.PHASECHK.TRANS64 P0, [R0+URZ], R3 ;  /* 0x00000003000085a7 */ /* 0x000ea400080010ff */
[----:B--2---:R-:W-:Y:S05]  /*8ac0*/  @!P0 BRA `(.L_x_129) ;  /* 0xfffffffc00f08947 */ /* 0x004fea000383ffff */
[----:B------:R-:W-:Y:S05]  /*8ad0*/  BRA `(.L_x_130) ;  /* 0xffffff9800d87947 */ /* 0x000fea000383ffff */
.L_x_44:
[----:B---3--:R-:W-:-:S07]  /*8ae0*/  MOV R0, UR5 ;  /* 0x0000000500007c02 */ /* 0x008fce0008000f00 */
.L_x_131:
[----:B-1----:R1:W2:Y:S02]  /*8af0*/  SYNCS.PHASECHK.TRANS64.TRYWAIT P0, [R0+URZ], R3 ;  /* 0x00000003000075a7 */ /* 0x0022a400080011ff */
[----:B--2---:R-:W-:Y:S05]  /*8b00*/  @!P0 NANOSLEEP.SYNCS 0x989680 ;  /* 0x009896800000895d */ /* 0x004fea0003900000 */
[----:B------:R-:W2:Y:S02]  /*8b10*/  @!P0 SYNCS.PHASECHK.TRANS64 P0, [R0+URZ], R3 ;  /* 0x00000003000085a7 */ /* 0x000ea400080010ff */
[----:B--2---:R-:W-:Y:S05]  /*8b20*/  @!P0 BRA `(.L_x_131) ;  /* 0xfffffffc00f08947 */ /* 0x004fea000383ffff */
[----:B------:R-:W-:Y:S05]  /*8b30*/  BRA `(.L_x_132) ;  /* 0xffffff9800e47947 */ /* 0x000fea000383ffff */
.L_x_45:
[----:B---3--:R-:W-:-:S07]  /*8b40*/  MOV R0, UR5 ;  /* 0x0000000500007c02 */ /* 0x008fce0008000f00 */
.L_x_133:
[----:B-1----:R1:W2:Y:S02]  /*8b50*/  SYNCS.PHASECHK.TRANS64.TRYWAIT P0, [R0+URZ], R3 ;  /* 0x00000003000075a7 */ /* 0x0022a400080011ff */
[----:B--2---:R-:W-:Y:S05]  /*8b60*/  @!P0 NANOSLEEP.SYNCS 0x989680 ;  /* 0x009896800000895d */ /* 0x004fea0003900000 */
[----:B------:R-:W2:Y:S02]  /*8b70*/  @!P0 SYNCS.PHASECHK.TRANS64 P0, [R0+URZ], R3 ;  /* 0x00000003000085a7 */ /* 0x000ea400080010ff */
[----:B--2---:R-:W-:Y:S05]  /*8b80*/  @!P0 BRA `(.L_x_133) ;  /* 0xfffffffc00f08947 */ /* 0x004fea000383ffff */
[----:B------:R-:W-:Y:S05]  /*8b90*/  BRA `(.L_x_134) ;  /* 0xffffff9800f07947 */ /* 0x000fea000383ffff */
.L_x_46:
[----:B---3--:R-:W-:-:S07]  /*8ba0*/  MOV R0, UR5 ;  /* 0x0000000500007c02 */ /* 0x008fce0008000f00 */
.L_x_135:
[----:B-1----:R1:W2:Y:S02]  /*8bb0*/  SYNCS.PHASECHK.TRANS64.TRYWAIT P0, [R0+URZ], R3 ;  /* 0x00000003000075a7 */ /* 0x0022a400080011ff */
[----:B--2---:R-:W-:Y:S05]  /*8bc0*/  @!P0 NANOSLEEP.SYNCS 0x989680 ;  /* 0x009896800000895d */ /* 0x004fea0003900000 */
[----:B------:R-:W2:Y:S02]  /*8bd0*/  @!P0 SYNCS.PHASECHK.TRANS64 P0, [R0+URZ], R3 ;  /* 0x00000003000085a7 */ /* 0x000ea400080010ff */
[----:B--2---:R-:W-:Y:S05]  /*8be0*/  @!P0 BRA `(.L_x_135) ;  /* 0xfffffffc00f08947 */ /* 0x004fea000383ffff */
[----:B------:R-:W-:Y:S05]  /*8bf0*/  BRA `(.L_x_136) ;  /* 0xffffff9800fc7947 */ /* 0x000fea000383ffff */
.L_x_49:
[----:B-1----:R1:W2:Y:S02]  /*8c00*/  SYNCS.PHASECHK.TRANS64.TRYWAIT P0, [R0+URZ+0xe0], R5 ;  /* 0x0000e005000075a7 */ /* 0x0022a400080011ff */
[----:B--2---:R-:W-:Y:S05]  /*8c10*/  @!P0 NANOSLEEP.SYNCS 0x989680 ;  /* 0x009896800000895d */ /* 0x004fea0003900000 */
[----:B------:R-:W2:Y:S02]  /*8c20*/  @!P0 SYNCS.PHASECHK.TRANS64 P0, [R0+URZ+0xe0], R5 ;  /* 0x0000e005000085a7 */ /* 0x000ea400080010ff */
[----:B--2---:R-:W-:Y:S05]  /*8c30*/  @!P0 BRA `(.L_x_49) ;  /* 0xfffffffc00f08947 */ /* 0x004fea000383ffff */
[----:B------:R-:W-:Y:S05]  /*8c40*/  BRA `(.L_x_137) ;  /* 0xffffff9c005c7947 */ /* 0x000fea000383ffff */
.L_x_50:
[----:B------:R-:W-:-:S07]  /*8c50*/  MOV R0, UR5 ;  /* 0x0000000500007c02 */ /* 0x000fce0008000f00 */
.L_x_138:
[----:B-1----:R1:W2:Y:S02]  /*8c60*/  SYNCS.PHASECHK.TRANS64.TRYWAIT P0, [R0+URZ+0x90], R7 ;  /* 0x00009007000075a7 */ /* 0x0022a400080011ff */
[----:B--2---:R-:W-:Y:S05]  /*8c70*/  @!P0 NANOSLEEP.SYNCS 0x989680 ;  /* 0x009896800000895d */ /* 0x004fea0003900000 */
[----:B------:R-:W2:Y:S02]  /*8c80*/  @!P0 SYNCS.PHASECHK.TRANS64 P0, [R0+URZ+0x90], R7 ;  /* 0x00009007000085a7 */ /* 0x000ea400080010ff */
[----:B--2---:R-:W-:Y:S05]  /*8c90*/  @!P0 BRA `(.L_x_138) ;  /* 0xfffffffc00f08947 */ /* 0x004fea000383ffff */
[----:B------:R-:W-:Y:S05]  /*8ca0*/  BRA `(.L_x_139) ;  /* 0xffffff9c006c7947 */ /* 0x000fea000383ffff */
.L_x_51:
[----:B-1----:R1:W2:Y:S02]  /*8cb0*/  SYNCS.PHASECHK.TRANS64.TRYWAIT P1, [R0+URZ+0x80], R5 ;  /* 0x00008005000075a7 */ /* 0x0022a400080211ff */
[----:B--2---:R-:W-:Y:S05]  /*8cc0*/  @!P1 NANOSLEEP.SYNCS 0x989680 ;  /* 0x009896800000995d */ /* 0x004fea0003900000 */
[----:B------:R-:W2:Y:S02]  /*8cd0*/  @!P1 SYNCS.PHASECHK.TRANS64 P1, [R0+URZ+0x80], R5 ;  /* 0x00008005000095a7 */ /* 0x000ea400080210ff */
[----:B--2---:R-:W-:Y:S05]  /*8ce0*/  @!P1 BRA `(.L_x_51) ;  /* 0xfffffffc00f09947 */ /* 0x004fea000383ffff */
[----:B------:R-:W-:Y:S05]  /*8cf0*/  BRA `(.L_x_140) ;  /* 0xffffff9c009c7947 */ /* 0x000fea000383ffff */
.L_x_54:
[----:B------:R-:W-:-:S07]  /*8d00*/  MOV R0, UR5 ;  /* 0x0000000500007c02 */ /* 0x000fce0008000f00 */
.L_x_141:
[----:B-1----:R1:W2:Y:S02]  /*8d10*/  SYNCS.PHASECHK.TRANS64.TRYWAIT P0, [R0+URZ+0x90], R3 ;  /* 0x00009003000075a7 */ /* 0x0022a400080011ff */
[----:B--2---:R-:W-:Y:S05]  /*8d20*/  @!P0 NANOSLEEP.SYNCS 0x989680 ;  /* 0x009896800000895d */ /* 0x004fea0003900000 */
[----:B------:R-:W2:Y:S02]  /*8d30*/  @!P0 SYNCS.PHASECHK.TRANS64 P0, [R0+URZ+0x90], R3 ;  /* 0x00009003000085a7 */ /* 0x000ea400080010ff */
[----:B--2---:R-:W-:Y:S05]  /*8d40*/  @!P0 BRA `(.L_x_141) ;  /* 0xfffffffc00f08947 */ /* 0x004fea000383ffff */
[----:B------:R-:W-:Y:S05]  /*8d50*/  BRA `(.L_x_53) ;  /* 0xffffff9c00f07947 */ /* 0x000fea000383ffff */
.L_x_63:
[----:B-1----:R-:W-:-:S04]  /*8d60*/  MOV R4, UR6 ;  /* 0x0000000600047c02 */ /* 0x002fc80008000f00 */
[----:B------:R1:W2:Y:S03]  /*8d70*/  SYNCS.PHASECHK.TRANS64.TRYWAIT P0, [R4+URZ+0x8], R5 ;  /* 0x00000805040075a7 */ /* 0x0002a600080011ff */
[----:B--2---:R-:W-:Y:S05]  /*8d80*/  @!P0 NANOSLEEP.SYNCS 0x989680 ;  /* 0x009896800000895d */ /* 0x004fea0003900000 */
[----:B------:R-:W2:Y:S02]  /*8d90*/  @!P0 SYNCS.PHASECHK.TRANS64 P0, [R4+URZ+0x8], R5 ;  /* 0x00000805040085a7 */ /* 0x000ea400080010ff */
[----:B--2---:R-:W-:Y:S05]  /*8da0*/  @!P0 BRA `(.L_x_63) ;  /* 0xfffffffc00ec8947 */ /* 0x004fea000383ffff */
[----:B------:R-:W-:Y:S05]  /*8db0*/  BRA `(.L_x_62) ;  /* 0xffffffa000a47947 */ /* 0x000fea000383ffff */
.L_x_65:
[----:B------:R-:W-:Y:S01]  /*8dc0*/  BSSY B0, `(.L_x_142) ;  /* 0x0000006000007945 */ /* 0x000fe20003800000 */
[----:B------:R-:W-:-:S07]  /*8dd0*/  MOV R15, 0xffffffff ;  /* 0xffffffff000f7802 */ /* 0x000fce0000000f00 */
[----:B-1---5:R-:W-:Y:S05]  /*8de0*/  WARPSYNC.COLLECTIVE R15, `(.L_x_143) ;  /* 0x000000000f0c7348 */ /* 0x022fea0003c00000 */
[----:B------:R-:W-:Y:S02]  /*8df0*/  ELECT P6, UR79, PT ;  /* 0x00000000004f782f */ /* 0x000fe400038c0000 */
[----:B------:R-:W-:Y:S01]  /*8e00*/  MOV R14, UR79 ;  /* 0x0000004f000e7c02 */ /* 0x000fe20008000f00 */
[----:B-1---5:R-:W-:Y:S10]  /*8e10*/  ENDCOLLECTIVE ;  /* 0x000000000000791b */ /* 0x022ff40003800000 */
.L_x_143:
[----:B------:R-:W-:Y:S05]  /*8e20*/  BSYNC B0 ;  /* 0x0000000000007941 */ /* 0x000fea0003800000 */
.L_x_142:
[----:B------:R-:W-:Y:S05]  /*8e30*/  BRA `(.L_x_144) ;  /* 0xffffffa000d47947 */ /* 0x000fea000383ffff */
.L_x_67:
[----:B-1----:R-:W-:-:S04]  /*8e40*/  MOV R2, UR6 ;  /* 0x0000000600027c02 */ /* 0x002fc80008000f00 */
[----:B------:R1:W2:Y:S03]  /*8e50*/  SYNCS.PHASECHK.TRANS64.TRYWAIT P0, [R2+URZ+0x8], R3 ;  /* 0x00000803020075a7 */ /* 0x0002a600080011ff */
[----:B--2---:R-:W-:Y:S05]  /*8e60*/  @!P0 NANOSLEEP.SYNCS 0x989680 ;  /* 0x009896800000895d */ /* 0x004fea0003900000 */
[----:B------:R-:W2:Y:S02]  /*8e70*/  @!P0 SYNCS.PHASECHK.TRANS64 P0, [R2+URZ+0x8], R3 ;  /* 0x00000803020085a7 */ /* 0x000ea400080010ff */
[----:B--2---:R-:W-:Y:S05]  /*8e80*/  @!P0 BRA `(.L_x_67) ;  /* 0xfffffffc00ec8947 */ /* 0x004fea000383ffff */
[----:B------:R-:W-:Y:S05]  /*8e90*/  BRA `(.L_x_66) ;  /* 0xffffffa000d87947 */ /* 0x000fea000383ffff */
.L_x_68:
[----:B-1----:R1:W2:Y:S02]  /*8ea0*/  SYNCS.PHASECHK.TRANS64.TRYWAIT P0, [R0+URZ+0x80], R5 ;  /* 0x00008005000075a7 */ /* 0x0022a400080011ff */
[----:B--2---:R-:W-:Y:S05]  /*8eb0*/  @!P0 NANOSLEEP.SYNCS 0x989680 ;  /* 0x009896800000895d */ /* 0x004fea0003900000 */
[----:B------:R-:W2:Y:S02]  /*8ec0*/  @!P0 SYNCS.PHASECHK.TRANS64 P0, [R0+URZ+0x80], R5 ;  /* 0x00008005000085a7 */ /* 0x000ea400080010ff */
[----:B--2---:R-:W-:Y:S05]  /*8ed0*/  @!P0 BRA `(.L_x_68) ;  /* 0xfffffffc00f08947 */ /* 0x004fea000383ffff */
[----:B------:R-:W-:Y:S05]  /*8ee0*/  BRA `(.L_x_145) ;  /* 0xffffffa400ac7947 */ /* 0x000fea000383ffff */
.L_x_70:
[----:B------:R-:W-:-:S07]  /*8ef0*/  MOV R0, UR11 ;  /* 0x0000000b00007c02 */ /* 0x000fce0008000f00 */
.L_x_146:
[----:B-1----:R1:W2:Y:S02]  /*8f00*/  SYNCS.PHASECHK.TRANS64.TRYWAIT P0, [R0+URZ+0xc0], R5 ;  /* 0x0000c005000075a7 */ /* 0x0022a400080011ff */
[----:B--2---:R-:W-:Y:S05]  /*8f10*/  @!P0 NANOSLEEP.SYNCS 0x989680 ;  /* 0x009896800000895d */ /* 0x004fea0003900000 */
[----:B------:R-:W2:Y:S02]  /*8f20*/  @!P0 SYNCS.PHASECHK.TRANS64 P0, [R0+URZ+0xc0], R5 ;  /* 0x0000c005000085a7 */ /* 0x000ea400080010ff */
[----:B--2---:R-:W-:Y:S05]  /*8f30*/  @!P0 BRA `(.L_x_146) ;  /* 0xfffffffc00f08947 */ /* 0x004fea000383ffff */
[----:B------:R-:W-:Y:S05]  /*8f40*/  BRA `(.L_x_147) ;  /* 0xffffffa400f47947 */ /* 0x000fea000383ffff */
.L_x_73:
[----:B------:R-:W-:Y:S07]  /*8f50*/  MOV R0, UR9 ;  /* 0x0000000900007c02 */ /* 0x000fee0008000f00 */
.L_x_148:
[----:B-1----:R1:W2:Y:S02]  /*8f60*/  SYNCS.PHASECHK.TRANS64.TRYWAIT P0, [R0+URZ], R5 ;  /* 0x00000005000075a7 */ /* 0x0022a400080011ff */
[----:B--2---:R-:W-:Y:S05]  /*8f70*/  @!P0 NANOSLEEP.SYNCS 0x989680 ;  /* 0x009896800000895d */ /* 0x004fea0003900000 */
[----:B------:R-:W2:Y:S02]  /*8f80*/  @!P0 SYNCS.PHASECHK.TRANS64 P0, [R0+URZ], R5 ;  /* 0x00000005000085a7 */ /* 0x000ea400080010ff */
[----:B--2---:R-:W-:Y:S05]  /*8f90*/  @!P0 BRA `(.L_x_148) ;  /* 0xfffffffc00f08947 */ /* 0x004fea000383ffff */
[----:B------:R-:W-:Y:S05]  /*8fa0*/  BRA `(.L_x_72) ;  /* 0xffffffa8000c7947 */ /* 0x000fea000383ffff */
.L_x_77:
[----:B-1----:R-:W-:-:S07]  /*8fb0*/  MOV R0, UR7 ;  /* 0x0000000700007c02 */ /* 0x002fce0008000f00 */
.L_x_149:
[----:B-1----:R1:W2:Y:S02]  /*8fc0*/  SYNCS.PHASECHK.TRANS64.TRYWAIT P0, [R0+URZ], R3 ;  /* 0x00000003000075a7 */ /* 0x0022a400080011ff */
[----:B--2---:R-:W-:Y:S05]  /*8fd0*/  @!P0 NANOSLEEP.SYNCS 0x989680 ;  /* 0x009896800000895d */ /* 0x004fea0003900000 */
[----:B------:R-:W2:Y:S02]  /*8fe0*/  @!P0 SYNCS.PHASECHK.TRANS64 P0, [R0+URZ], R3 ;  /* 0x00000003000085a7 */ /* 0x000ea400080010ff */
[----:B--2---:R-:W-:Y:S05]  /*8ff0*/  @!P0 BRA `(.L_x_149) ;  /* 0xfffffffc00f08947 */ /* 0x004fea000383ffff */
[----:B------:R-:W-:Y:S05]  /*9000*/  BRA `(.L_x_150) ;  /* 0xffffffa800c47947 */ /* 0x000fea000383ffff */
.L_x_78:
[----:B------:R-:W-:-:S07]  /*9010*/  MOV R0, UR7 ;  /* 0x0000000700007c02 */ /* 0x000fce0008000f00 */
.L_x_151:
[----:B-1----:R1:W2:Y:S02]  /*9020*/  SYNCS.PHASECHK.TRANS64.TRYWAIT P0, [R0+URZ], R3 ;  /* 0x00000003000075a7 */ /* 0x0022a400080011ff */
[----:B--2---:R-:W-:Y:S05]  /*9030*/  @!P0 NANOSLEEP.SYNCS 0x989680 ;  /* 0x009896800000895d */ /* 0x004fea0003900000 */
[----:B------:R-:W2:Y:S02]  /*9040*/  @!P0 SYNCS.PHASECHK.TRANS64 P0, [R0+URZ], R3 ;  /* 0x00000003000085a7 */ /* 0x000ea400080010ff */
[----:B--2---:R-:W-:Y:S05]  /*9050*/  @!P0 BRA `(.L_x_151) ;  /* 0xfffffffc00f08947 */ /* 0x004fea000383ffff */
[----:B------:R-:W-:Y:S05]  /*9060*/  BRA `(.L_x_152) ;  /* 0xffffffa800d07947 */ /* 0x000fea000383ffff */
.L_x_79:
[----:B------:R-:W-:-:S07]  /*9070*/  MOV R0, UR7 ;  /* 0x0000000700007c02 */ /* 0x000fce0008000f00 */
.L_x_153:
[----:B-1----:R1:W2:Y:S02]  /*9080*/  SYNCS.PHASECHK.TRANS64.TRYWAIT P0, [R0+URZ], R3 ;  /* 0x00000003000075a7 */ /* 0x0022a400080011ff */
[----:B--2---:R-:W-:Y:S05]  /*9090*/  @!P0 NANOSLEEP.SYNCS 0x989680 ;  /* 0x009896800000895d */ /* 0x004fea0003900000 */
[----:B------:R-:W2:Y:S02]  /*90a0*/  @!P0 SYNCS.PHASECHK.TRANS64 P0, [R0+URZ], R3 ;  /* 0x00000003000085a7 */ /* 0x000ea400080010ff */
[----:B--2---:R-:W-:Y:S05]  /*90b0*/  @!P0 BRA `(.L_x_153) ;  /* 0xfffffffc00f08947 */ /* 0x004fea000383ffff */
[----:B------:R-:W-:Y:S05]  /*90c0*/  BRA `(.L_x_154) ;  /* 0xffffffa800dc7947 */ /* 0x000fea000383ffff */
.L_x_82:
[----:B------:R-:W-:-:S07]  /*90d0*/  MOV R0, UR8 ;  /* 0x0000000800007c02 */ /* 0x000fce0008000f00 */
.L_x_155:
[----:B-1----:R1:W2:Y:S02]  /*90e0*/  SYNCS.PHASECHK.TRANS64.TRYWAIT P1, [R0+URZ+0x100], R3 ;  /* 0x00010003000075a7 */ /* 0x0022a400080211ff */
[----:B--2---:R-:W-:Y:S05]  /*90f0*/  @!P1 NANOSLEEP.SYNCS 0x989680 ;  /* 0x009896800000995d */ /* 0x004fea0003900000 */
[----:B------:R-:W2:Y:S02]  /*9100*/  @!P1 SYNCS.PHASECHK.TRANS64 P1, [R0+URZ+0x100], R3 ;  /* 0x00010003000095a7 */ /* 0x000ea400080210ff */
[----:B--2---:R-:W-:Y:S05]  /*9110*/  @!P1 BRA `(.L_x_155) ;  /* 0xfffffffc00f09947 */ /* 0x004fea000383ffff */
[----:B------:R-:W-:Y:S05]  /*9120*/  BRA `(.L_x_156) ;  /* 0xffffffac00287947 */ /* 0x000fea000383ffff */
.L_x_87:
[----:B--2---:R2:W4:Y:S02]  /*9130*/  SYNCS.PHASECHK.TRANS64.TRYWAIT P0, [R0+URZ+0x80], R3 ;  /* 0x00008003000075a7 */ /* 0x00452400080011ff */
[----:B----4-:R-:W-:Y:S05]  /*9140*/  @!P0 NANOSLEEP.SYNCS 0x989680 ;  /* 0x009896800000895d */ /* 0x010fea0003900000 */
[----:B------:R-:W4:Y:S02]  /*9150*/  @!P0 SYNCS.PHASECHK.TRANS64 P0, [R0+URZ+0x80], R3 ;  /* 0x00008003000085a7 */ /* 0x000f2400080010ff */
[----:B----4-:R-:W-:Y:S05]  /*9160*/  @!P0 BRA `(.L_x_87) ;  /* 0xfffffffc00f08947 */ /* 0x010fea000383ffff */
[----:B------:R-:W-:Y:S05]  /*9170*/  BRA `(.L_x_157) ;  /* 0xffffffb000347947 */ /* 0x000fea000383ffff */
.L_x_90:
[----:B------:R-:W-:Y:S07]  /*9180*/  MOV R0, UR6 ;  /* 0x0000000600007c02 */ /* 0x000fee0008000f00 */
.L_x_158:
[----:B--2---:R2:W4:Y:S02]  /*9190*/  SYNCS.PHASECHK.TRANS64.TRYWAIT P0, [R0+URZ+0x78], R3 ;  /* 0x00007803000075a7 */ /* 0x00452400080011ff */
[----:B----4-:R-:W-:Y:S05]  /*91a0*/  @!P0 NANOSLEEP.SYNCS 0x989680 ;  /* 0x009896800000895d */ /* 0x010fea0003900000 */
[----:B------:R-:W4:Y:S02]  /*91b0*/  @!P0 SYNCS.PHASECHK.TRANS64 P0, [R0+URZ+0x78], R3 ;  /* 0x00007803000085a7 */ /* 0x000f2400080010ff */
[----:B----4-:R-:W-:Y:S05]  /*91c0*/  @!P0 BRA `(.L_x_158) ;  /* 0xfffffffc00f08947 */ /* 0x010fea000383ffff */
[----:B------:R-:W-:Y:S05]  /*91d0*/  BRA `(.L_x_89) ;  /* 0xffffffb400147947 */ /* 0x000fea000383ffff */
.L_x_93:
[----:B--2---:R-:W-:Y:S07]  /*91e0*/  MOV R3, UR6 ;  /* 0x0000000600037c02 */ /* 0x004fee0008000f00 */
.L_x_159:
[----:B-1----:R1:W2:Y:S02]  /*91f0*/  SYNCS.PHASECHK.TRANS64.TRYWAIT P0, [R3+URZ+0x60], R12 ;  /* 0x0000600c030075a7 */ /* 0x0022a400080011ff */
[----:B--2---:R-:W-:Y:S05]  /*9200*/  @!P0 NANOSLEEP.SYNCS 0x989680 ;  /* 0x009896800000895d */ /* 0x004fea0003900000 */
[----:B------:R-:W2:Y:S02]  /*9210*/  @!P0 SYNCS.PHASECHK.TRANS64 P0, [R3+URZ+0x60], R12 ;  /* 0x0000600c030085a7 */ /* 0x000ea400080010ff */
[----:B--2---:R-:W-:Y:S05]  /*9220*/  @!P0 BRA `(.L_x_159) ;  /* 0xfffffffc00f08947 */ /* 0x004fea000383ffff */
[----:B------:R-:W-:Y:S05]  /*9230*/  BRA `(.L_x_160) ;  /* 0xffffffb4008c7947 */ /* 0x000fea000383ffff */
.L_x_94:
[----:B------:R-:W-:Y:S07]  /*9240*/  MOV R3, UR6 ;  /* 0x0000000600037c02 */ /* 0x000fee0008000f00 */
.L_x_161:
[----:B-1----:R1:W2:Y:S02]  /*9250*/  SYNCS.PHASECHK.TRANS64.TRYWAIT P0, [R3+URZ+0x68], R12 ;  /* 0x0000680c030075a7 */ /* 0x0022a400080011ff */
[----:B--2---:R-:W-:Y:S05]  /*9260*/  @!P0 NANOSLEEP.SYNCS 0x989680 ;  /* 0x009896800000895d */ /* 0x004fea0003900000 */
[----:B------:R-:W2:Y:S02]  /*9270*/  @!P0 SYNCS.PHASECHK.TRANS64 P0, [R3+URZ+0x68], R12 ;  /* 0x0000680c030085a7 */ /* 0x000ea400080010ff */
[----:B--2---:R-:W-:Y:S05]  /*9280*/  @!P0 BRA `(.L_x_161) ;  /* 0xfffffffc00f08947 */ /* 0x004fea000383ffff */
[----:B------:R-:W-:Y:S05]  /*9290*/  BRA `(.L_x_162) ;  /* 0xffffffb8000c7947 */ /* 0x000fea000383ffff */
.L_x_96:
[----:B------:R-:W-:-:S07]  /*92a0*/  MOV R0, UR6 ;  /* 0x0000000600007c02 */ /* 0x000fce0008000f00 */
.L_x_163:
[----:B-1----:R1:W4:Y:S02]  /*92b0*/  SYNCS.PHASECHK.TRANS64.TRYWAIT P0, [R0+URZ+0x60], R3 ;  /* 0x00006003000075a7 */ /* 0x00232400080011ff */
[----:B----4-:R-:W-:Y:S05]  /*92c0*/  @!P0 NANOSLEEP.SYNCS 0x989680 ;  /* 0x009896800000895d */ /* 0x010fea0003900000 */
[----:B------:R-:W4:Y:S02]  /*92d0*/  @!P0 SYNCS.PHASECHK.TRANS64 P0, [R0+URZ+0x60], R3 ;  /* 0x00006003000085a7 */ /* 0x000f2400080010ff */
[----:B----4-:R-:W-:Y:S05]  /*92e0*/  @!P0 BRA `(.L_x_163) ;  /* 0xfffffffc00f08947 */ /* 0x010fea000383ffff */
[----:B------:R-:W-:Y:S05]  /*92f0*/  BRA `(.L_x_164) ;  /* 0xffffffb8007c7947 */ /* 0x000fea000383ffff */
.L_x_98:
[----:B--2---:R2:W3:Y:S02]  /*9300*/  SYNCS.PHASECHK.TRANS64.TRYWAIT P0, [R0+URZ+0x80], R3 ;  /* 0x00008003000075a7 */ /* 0x0044e400080011ff */
[----:B---3--:R-:W-:Y:S05]  /*9310*/  @!P0 NANOSLEEP.SYNCS 0x989680 ;  /* 0x009896800000895d */ /* 0x008fea0003900000 */
[----:B------:R-:W3:Y:S02]  /*9320*/  @!P0 SYNCS.PHASECHK.TRANS64 P0, [R0+URZ+0x80], R3 ;  /* 0x00008003000085a7 */ /* 0x000ee400080010ff */
[----:B---3--:R-:W-:Y:S05]  /*9330*/  @!P0 BRA `(.L_x_98) ;  /* 0xfffffffc00f08947 */ /* 0x008fea000383ffff */
[----:B------:R-:W-:Y:S05]  /*9340*/  BRA `(.L_x_165) ;  /* 0xffffffbc00447947 */ /* 0x000fea000383ffff */
.L_x_109:
[----:B-1----:R1:W3:Y:S02]  /*9350*/  SYNCS.PHASECHK.TRANS64.TRYWAIT P1, [R3+URZ+0x50], R0 ;  /* 0x00005000030075a7 */ /* 0x0022e400080211ff */
[----:B---3--:R-:W-:Y:S05]  /*9360*/  @!P1 NANOSLEEP.SYNCS 0x989680 ;  /* 0x009896800000995d */ /* 0x008fea0003900000 */
[----:B------:R-:W3:Y:S02]  /*9370*/  @!P1 SYNCS.PHASECHK.TRANS64 P1, [R3+URZ+0x50], R0 ;  /* 0x00005000030095a7 */ /* 0x000ee400080210ff */
[----:B---3--:R-:W-:Y:S05]  /*9380*/  @!P1 BRA `(.L_x_109) ;  /* 0xfffffffc00f09947 */ /* 0x008fea000383ffff */
[----:B------:R-:W-:Y:S05]  /*9390*/  BRA `(.L_x_108) ;  /* 0xffffffc800687947 */ /* 0x000fea000383ffff */
.L_x_111:
[----:B-1----:R1:W4:Y:S02]  /*93a0*/  SYNCS.PHASECHK.TRANS64.TRYWAIT P0, [R195+URZ+0xa0], R2 ;  /* 0x0000a002c30075a7 */ /* 0x00232400080011ff */
[----:B----4-:R-:W-:Y:S05]  /*93b0*/  @!P0 NANOSLEEP.SYNCS 0x989680 ;  /* 0x009896800000895d */ /* 0x010fea0003900000 */
[----:B------:R-:W4:Y:S02]  /*93c0*/  @!P0 SYNCS.PHASECHK.TRANS64 P0, [R195+URZ+0xa0], R2 ;  /* 0x0000a002c30085a7 */ /* 0x000f2400080010ff */
[----:B----4-:R-:W-:Y:S05]  /*93d0*/  @!P0 BRA `(.L_x_111) ;  /* 0xfffffffc00f08947 */ /* 0x010fea000383ffff */
[----:B------:R-:W-:Y:S05]  /*93e0*/  BRA `(.L_x_110) ;  /* 0xffffffc800c47947 */ /* 0x000fea000383ffff */
.L_x_120:
[----:B--2---:R2:W3:Y:S02]  /*93f0*/  SYNCS.PHASECHK.TRANS64.TRYWAIT P0, [R216+URZ+0x50], R3 ;  /* 0x00005003d80075a7 */ /* 0x0044e400080011ff */
[----:B---3--:R-:W-:Y:S05]  /*9400*/  @!P0 NANOSLEEP.SYNCS 0x989680 ;  /* 0x009896800000895d */ /* 0x008fea0003900000 */
[----:B------:R-:W3:Y:S02]  /*9410*/  @!P0 SYNCS.PHASECHK.TRANS64 P0, [R216+URZ+0x50], R3 ;  /* 0x00005003d80085a7 */ /* 0x000ee400080010ff */
[----:B---3--:R-:W-:Y:S05]  /*9420*/  @!P0 BRA `(.L_x_120) ;  /* 0xfffffffc00f08947 */ /* 0x008fea000383ffff */
[----:B------:R-:W-:Y:S05]  /*9430*/  BRA `(.L_x_119) ;  /* 0xffffffdc00d07947 */ /* 0x000fea000383ffff */
        .weak           $__internal_0_$__cuda_sm10x_tcgen05_guardrail_trap_col_being_dealloced_not_returned_by_alloc
        .type           $__internal_0_$__cuda_sm10x_tcgen05_guardrail_trap_col_being_dealloced_not_returned_by_alloc,@function
        .size           $__internal_0_$__cuda_sm10x_tcgen05_guardrail_trap_col_being_dealloced_not_returned_by_alloc,($__internal_1_$__cuda_sm10x_tcgen05_guardrail_trap_phase_invalid_during_alloc - $__internal_0_$__cuda_sm10x_tcgen05_guardrail_trap_col_being_dealloced_not_returned_by_alloc)
$__internal_0_$__cuda_sm10x_tcgen05_guardrail_trap_col_being_dealloced_not_returned_by_alloc:
[----:B------:R-:W-:Y:S05]  /*9440*/  BPT.TRAP 0x1 ;  /* 0x000000040000795c */ /* 0x000fea0000300000 */
[----:B------:R-:W-:-:S04]  /*9450*/  HFMA2 R3, -RZ, RZ, 0, 0 ;  /* 0x00000000ff037431 */ /* 0x000fc800000001ff */
[----:B------:R-:W-:Y:S05]  /*9460*/  RET.REL.NODEC R2 `(_ZN7cutlass13device_kernelINS_4gemm6kernel13GemmUniversalIN4cute5tupleIJiiiiEEENS1_10collective13CollectiveMmaINS1_35MainloopSm100TmaUmmaWarpSpecializedILi5ELi2ELi4ENS5_IJNS4_1CILi2EEENSA_ILi1EEESC_EEEEENS5_IJNSA_ILi256EEENSA_ILi128EEENSA_ILi32EEEEEENS_12float_e4m3_tENS5_IJlSC_lEEESJ_SK_NS4_8TiledMMAINS4_8MMA_AtomIJNS4_10MMA_TraitsINS4_25SM100_MMA_F8F6F4_2x1SM_SSEJSJ_SJ_fSF_SG_NS4_17integral_constantINS4_4UMMA5MajorELSR_0EEESS_NSP_INSQ_7ScaleInELST_0EEESU_EEEEEENS4_6LayoutINS5_IJSC_SC_SC_EEENS5_IJNSA_ILi0EEESZ_SZ_EEEEENS5_IJNS4_10UnderscoreES12_S12_EEEEENS4_18SM100_TMA_2SM_LOADENS4_14ComposedLayoutINS4_7SwizzleILi1ELi4ELi3EEENS4_18smem_ptr_flag_bitsILi8EEENSX_INS5_IJNSA_ILi8EEESH_EEENS5_IJSH_SC_EEEEEEEvNS4_8identityES15_S1F_vS1G_EENS_8epilogue10collective18CollectiveEpilogueINS1I_23Sm100TmaWarpSpecializedILi2ELi2ELi64ELb0ELb0EEEJNS5_IJSG_SG_SH_EEENS5_IJNSX_ISG_SC_EENSX_INSA_ILi64EEESC_EEEEESJ_SK_SJ_SK_NS1I_6fusion15FusionCallbacksIS1M_NS1S_17LinearCombinationISJ_fSJ_fLNS_15FloatRoundStyleE2EEES1N_S1R_JEEENS4_5SM1004TMEM4LOAD26SM100_TMEM_LOAD_32dp32b64xENS4_13SM90_TMA_LOADENS16_INS17_ILi2ELi4ELi3EEES1A_NSX_INS5_IJS1B_S1P_EEENS5_IJS1P_SC_EEEEEEENS4_39AutoVectorizingCopyWithAssumedAlignmentILi128EEENS4_14SM90_TMA_STOREES27_S29_S29_EEEvvEEEEvNT_6ParamsE) ;  /* 0xffffff6802e47950 */ /* 0x000fea0003c3ffff */
        .weak           $__internal_1_$__cuda_sm10x_tcgen05_guardrail_trap_phase_invalid_during_alloc
        .type           $__internal_1_$__cuda_sm10x_tcgen05_guardrail_trap_phase_invalid_during_alloc,@function
        .size           $__internal_1_$__cuda_sm10x_tcgen05_guardrail_trap_phase_invalid_during_alloc,($__internal_2_$__cuda_sm10x_tcgen05_guardrail_trap_unallocated_columns_being_dealloced - $__internal_1_$__cuda_sm10x_tcgen05_guardrail_trap_phase_invalid_during_alloc)
$__internal_1_$__cuda_sm10x_tcgen05_guardrail_trap_phase_invalid_during_alloc:
[----:B------:R-:W-:Y:S05]  /*9470*/  BPT.TRAP 0x1 ;  /* 0x000000040000795c */ /* 0x000fea0000300000 */
[----:B------:R-:W-:-:S04]  /*9480*/  MOV R3, 0x0 ;  /* 0x0000000000037802 */ /* 0x000fc80000000f00 */
[----:B------:R-:W-:Y:S05]  /*9490*/  RET.REL.NODEC R2 `(_ZN7cutlass13device_kernelINS_4gemm6kernel13GemmUniversalIN4cute5tupleIJiiiiEEENS1_10collective13CollectiveMmaINS1_35MainloopSm100TmaUmmaWarpSpecializedILi5ELi2ELi4ENS5_IJNS4_1CILi2EEENSA_ILi1EEESC_EEEEENS5_IJNSA_ILi256EEENSA_ILi128EEENSA_ILi32EEEEEENS_12float_e4m3_tENS5_IJlSC_lEEESJ_SK_NS4_8TiledMMAINS4_8MMA_AtomIJNS4_10MMA_TraitsINS4_25SM100_MMA_F8F6F4_2x1SM_SSEJSJ_SJ_fSF_SG_NS4_17integral_constantINS4_4UMMA5MajorELSR_0EEESS_NSP_INSQ_7ScaleInELST_0EEESU_EEEEEENS4_6LayoutINS5_IJSC_SC_SC_EEENS5_IJNSA_ILi0EEESZ_SZ_EEEEENS5_IJNS4_10UnderscoreES12_S12_EEEEENS4_18SM100_TMA_2SM_LOADENS4_14ComposedLayoutINS4_7SwizzleILi1ELi4ELi3EEENS4_18smem_ptr_flag_bitsILi8EEENSX_INS5_IJNSA_ILi8EEESH_EEENS5_IJSH_SC_EEEEEEEvNS4_8identityES15_S1F_vS1G_EENS_8epilogue10collective18CollectiveEpilogueINS1I_23Sm100TmaWarpSpecializedILi2ELi2ELi64ELb0ELb0EEEJNS5_IJSG_SG_SH_EEENS5_IJNSX_ISG_SC_EENSX_INSA_ILi64EEESC_EEEEESJ_SK_SJ_SK_NS1I_6fusion15FusionCallbacksIS1M_NS1S_17LinearCombinationISJ_fSJ_fLNS_15FloatRoundStyleE2EEES1N_S1R_JEEENS4_5SM1004TMEM4LOAD26SM100_TMEM_LOAD_32dp32b64xENS4_13SM90_TMA_LOADENS16_INS17_ILi2ELi4ELi3EEES1A_NSX_INS5_IJS1B_S1P_EEENS5_IJS1P_SC_EEEEEEENS4_39AutoVectorizingCopyWithAssumedAlignmentILi128EEENS4_14SM90_TMA_STOREES27_S29_S29_EEEvvEEEEvNT_6ParamsE) ;  /* 0xffffff6802d87950 */ /* 0x000fea0003c3ffff */
        .weak           $__internal_2_$__cuda_sm10x_tcgen05_guardrail_trap_unallocated_columns_being_dealloced
        .type           $__internal_2_$__cuda_sm10x_tcgen05_guardrail_trap_unallocated_columns_being_dealloced,@function
        .size           $__internal_2_$__cuda_sm10x_tcgen05_guardrail_trap_unallocated_columns_being_dealloced,(.L_x_167 - $__internal_2_$__cuda_sm10x_tcgen05_guardrail_trap_unallocated_columns_being_dealloced)
$__internal_2_$__cuda_sm10x_tcgen05_guardrail_trap_unallocated_columns_being_dealloced:
[----:B------:R-:W-:Y:S05]  /*94a0*/  BPT.TRAP 0x1 ;  /* 0x000000040000795c */ /* 0x000fea0000300000 */
[----:B------:R-:W-:-:S04]  /*94b0*/  HFMA2 R3, -RZ, RZ, 0, 0 ;  /* 0x00000000ff037431 */ /* 0x000fc800000001ff */
[----:B------:R-:W-:Y:S05]  /*94c0*/  RET.REL.NODEC R2 `(_ZN7cutlass13device_kernelINS_4gemm6kernel13GemmUniversalIN4cute5tupleIJiiiiEEENS1_10collective13CollectiveMmaINS1_35MainloopSm100TmaUmmaWarpSpecializedILi5ELi2ELi4ENS5_IJNS4_1CILi2EEENSA_ILi1EEESC_EEEEENS5_IJNSA_ILi256EEENSA_ILi128EEENSA_ILi32EEEEEENS_12float_e4m3_tENS5_IJlSC_lEEESJ_SK_NS4_8TiledMMAINS4_8MMA_AtomIJNS4_10MMA_TraitsINS4_25SM100_MMA_F8F6F4_2x1SM_SSEJSJ_SJ_fSF_SG_NS4_17integral_constantINS4_4UMMA5MajorELSR_0EEESS_NSP_INSQ_7ScaleInELST_0EEESU_EEEEEENS4_6LayoutINS5_IJSC_SC_SC_EEENS5_IJNSA_ILi0EEESZ_SZ_EEEEENS5_IJNS4_10UnderscoreES12_S12_EEEEENS4_18SM100_TMA_2SM_LOADENS4_14ComposedLayoutINS4_7SwizzleILi1ELi4ELi3EEENS4_18smem_ptr_flag_bitsILi8EEENSX_INS5_IJNSA_ILi8EEESH_EEENS5_IJSH_SC_EEEEEEEvNS4_8identityES15_S1F_vS1G_EENS_8epilogue10collective18CollectiveEpilogueINS1I_23Sm100TmaWarpSpecializedILi2ELi2ELi64ELb0ELb0EEEJNS5_IJSG_SG_SH_EEENS5_IJNSX_ISG_SC_EENSX_INSA_ILi64EEESC_EEEEESJ_SK_SJ_SK_NS1I_6fusion15FusionCallbacksIS1M_NS1S_17LinearCombinationISJ_fSJ_fLNS_15FloatRoundStyleE2EEES1N_S1R_JEEENS4_5SM1004TMEM4LOAD26SM100_TMEM_LOAD_32dp32b64xENS4_13SM90_TMA_LOADENS16_INS17_ILi2ELi4ELi3EEES1A_NSX_INS5_IJS1B_S1P_EEENS5_IJS1P_SC_EEEEEEENS4_39AutoVectorizingCopyWithAssumedAlignmentILi128EEENS4_14SM90_TMA_STOREES27_S29_S29_EEEvvEEEEvNT_6ParamsE) ;  /* 0xffffff6802cc7950 */ /* 0x000fea0003c3ffff */
.L_x_166:
[----:B------:R-:W-:-:S00]  /*94d0*/  BRA `(.L_x_166) ;  /* 0xfffffffc00fc7947 */ /* 0x000fc0000383ffff */
[----:B------:R-:W-:-:S00]  /*94e0*/  NOP ;  /* 0x0000000000007918 */ /* 0x000fc00000000000 */
        /* <DEDUP_REMOVED lines=9> */
.L_x_167:


//--------------------- .nv.global.init           --------------------------
	.section	.nv.global.init,"aw",@progbits
.nv.global.init:
	.type		$str$27,@object
	.size		$str$27,($str$28 - $str$27)
$str$27:
        /*0000*/ 	.byte	0x28, 0x61, 0x64, 0x64, 0x72, 0x65, 0x73, 0x73, 0x20, 0x26, 0x20, 0x6d, 0x61, 0x73, 0x6b, 0x29
        /*0010*/ 	.byte	0x20, 0x3d, 0x3d, 0x20, 0x30, 0x00
	.type		$str$28,@object
	.size		$str$28,($str$26 - $str$28)
$str$28:
        /*0016*/ 	.byte	0x2f, 0x74, 0x6d, 0x70, 0x2f, 0x63, 0x75, 0x74, 0x6c, 0x61, 0x73, 0x73, 0x5f, 0x73, 0x77, 0x65
        /*0026*/ 	.byte	0x65, 0x70, 0x5f, 0x73, 0x72, 0x63, 0x2f, 0x69, 0x6e, 0x63, 0x6c, 0x75, 0x64, 0x65, 0x2f, 0x63
        /*0036*/ 	.byte	0x75, 0x74, 0x65, 0x2f, 0x70, 0x6f, 0x69, 0x6e, 0x74, 0x65, 0x72, 0x5f, 0x66, 0x6c, 0x61, 0x67
        /*0046*/ 	.byte	0x67, 0x65, 0x64, 0x2e, 0x68, 0x70, 0x70, 0x00
	.type		$str$26,@object
	.size		$str$26,($str$25 - $str$26)
$str$26:
        /*004e*/ 	.byte	0x2f, 0x74, 0x6d, 0x70, 0x2f, 0x63, 0x75, 0x74, 0x6c, 0x61, 0x73, 0x73, 0x5f, 0x73, 0x77, 0x65
        /*005e*/ 	.byte	0x65, 0x70, 0x5f, 0x73, 0x72, 0x63, 0x2f, 0x69, 0x6e, 0x63, 0x6c, 0x75, 0x64, 0x65, 0x2f, 0x63
        /*006e*/ 	.byte	0x75, 0x74, 0x65, 0x2f, 0x61, 0x74, 0x6f, 0x6d, 0x2f, 0x63, 0x6f, 0x70, 0x79, 0x5f, 0x74, 0x72
        /*007e*/ 	.byte	0x61, 0x69, 0x74, 0x73, 0x5f, 0x73, 0x6d, 0x31, 0x30, 0x30, 0x2e, 0x68, 0x70, 0x70, 0x00
	.type		$str$25,@object
	.size		$str$25,(__unnamed_1 - $str$25)
$str$25:
        /*008d*/ 	.byte	0x28, 0x28, 0x75, 0x69, 0x6e, 0x74, 0x33, 0x32, 0x5f, 0x74, 0x28, 0x74, 0x68, 0x72, 0x65, 0x61
        /*009d*/ 	.byte	0x64, 0x49, 0x64, 0x78, 0x2e, 0x78, 0x29, 0x20, 0x2f, 0x20, 0x33, 0x32, 0x29, 0x20, 0x25, 0x20
        /*00ad*/ 	.byte	0x34, 0x29, 0x20, 0x3d, 0x3d, 0x20, 0x28, 0x28, 0x28, 0x74, 0x6d, 0x65, 0x6d, 0x5f, 0x61, 0x64
        /*00bd*/ 	.byte	0x64, 0x72, 0x20, 0x3e, 0x3e, 0x20, 0x31, 0x36, 0x29, 0x20, 0x2f, 0x20, 0x33, 0x32, 0x29, 0x20
        /*00cd*/ 	.byte	0x25, 0x20, 0x34, 0x29, 0x00
	.type		__unnamed_1,@object
	.size		__unnamed_1,(__unnamed_2 - __unnamed_1)
__unnamed_1:
        /*00d2*/ 	.byte	0x61, 0x75, 0x74, 0x6f, 0x20, 0x63, 0x75, 0x74, 0x65, 0x3a, 0x3a, 0x61, 0x73, 0x5f, 0x70, 0x6f
        /* <DEDUP_REMOVED lines=24> */
        /*0262*/ 	.byte	0x43, 0x3c, 0x38, 0x31, 0x39, 0x32, 0x3e, 0x3e, 0x3e, 0x3e, 0x5d, 0x00
	.type		__unnamed_2,@object
	.size		__unnamed_2,(.L_2 - __unnamed_2)
__unnamed_2:
        /* <DEDUP_REMOVED lines=42> */
        /*050e*/ 	.byte	0x3e, 0x3e, 0x3e, 0x3e, 0x5d, 0x00
.L_2:


//--------------------- .nv.shared._ZN7cutlass13device_kernelINS_4gemm6kernel13GemmUniversalIN4cute5tupleIJiiiiEEENS1_10collective13CollectiveMmaINS1_35MainloopSm100TmaUmmaWarpSpecializedILi5ELi2ELi4ENS5_IJNS4_1CILi2EEENSA_ILi1EEESC_EEEEENS5_IJNSA_ILi256EEENSA_ILi128EEENSA_ILi32EEEEEENS_12float_e4m3_tENS5_IJlSC_lEEESJ_SK_NS4_8TiledMMAINS4_8MMA_AtomIJNS4_10MMA_TraitsINS4_25SM100_MMA_F8F6F4_2x1SM_SSEJSJ_SJ_fSF_SG_NS4_17integral_constantINS4_4UMMA5MajorELSR_0EEESS_NSP_INSQ_7ScaleInELST_0EEESU_EEEEEENS4_6LayoutINS5_IJSC_SC_SC_EEENS5_IJNSA_ILi0EEESZ_SZ_EEEEENS5_IJNS4_10UnderscoreES12_S12_EEEEENS4_18SM100_TMA_2SM_LOADENS4_14ComposedLayoutINS4_7SwizzleILi1ELi4ELi3EEENS4_18smem_ptr_flag_bitsILi8EEENSX_INS5_IJNSA_ILi8EEESH_EEENS5_IJSH_SC_EEEEEEEvNS4_8identityES15_S1F_vS1G_EENS_8epilogue10collective18CollectiveEpilogueINS1I_23Sm100TmaWarpSpecializedILi2ELi2ELi64ELb0ELb0EEEJNS5_IJSG_SG_SH_EEENS5_IJNSX_ISG_SC_EENSX_INSA_ILi64EEESC_EEEEESJ_SK_SJ_SK_NS1I_6fusion15FusionCallbacksIS1M_NS1S_17LinearCombinationISJ_fSJ_fLNS_15FloatRoundStyleE2EEES1N_S1R_JEEENS4_5SM1004TMEM4LOAD26SM100_TMEM_LOAD_32dp32b64xENS4_13SM90_TMA_LOADENS16_INS17_ILi2ELi4ELi3EEES1A_NSX_INS5_IJS1B_S1P_EEENS5_IJS1P_SC_EEEEEEENS4_39AutoVectorizingCopyWithAssumedAlignmentILi128EEENS4_14SM90_TMA_STOREES27_S29_S29_EEEvvEEEEvNT_6ParamsE --------------------------
	.section	.nv.shared._ZN7cutlass13device_kernelINS_4gemm6kernel13GemmUniversalIN4cute5tupleIJiiiiEEENS1_10collective13CollectiveMmaINS1_35MainloopSm100TmaUmmaWarpSpecializedILi5ELi2ELi4ENS5_IJNS4_1CILi2EEENSA_ILi1EEESC_EEEEENS5_IJNSA_ILi256EEENSA_ILi128EEENSA_ILi32EEEEEENS_12float_e4m3_tENS5_IJlSC_lEEESJ_SK_NS4_8TiledMMAINS4_8MMA_AtomIJNS4_10MMA_TraitsINS4_25SM100_MMA_F8F6F4_2x1SM_SSEJSJ_SJ_fSF_SG_NS4_17integral_constantINS4_4UMMA5MajorELSR_0EEESS_NSP_INSQ_7ScaleInELST_0EEESU_EEEEEENS4_6LayoutINS5_IJSC_SC_SC_EEENS5_IJNSA_ILi0EEESZ_SZ_EEEEENS5_IJNS4_10UnderscoreES12_S12_EEEEENS4_18SM100_TMA_2SM_LOADENS4_14ComposedLayoutINS4_7SwizzleILi1ELi4ELi3EEENS4_18smem_ptr_flag_bitsILi8EEENSX_INS5_IJNSA_ILi8EEESH_EEENS5_IJSH_SC_EEEEEEEvNS4_8identityES15_S1F_vS1G_EENS_8epilogue10collective18CollectiveEpilogueINS1I_23Sm100TmaWarpSpecializedILi2ELi2ELi64ELb0ELb0EEEJNS5_IJSG_SG_SH_EEENS5_IJNSX_ISG_SC_EENSX_INSA_ILi64EEESC_EEEEESJ_SK_SJ_SK_NS1I_6fusion15FusionCallbacksIS1M_NS1S_17LinearCombinationISJ_fSJ_fLNS_15FloatRoundStyleE2EEES1N_S1R_JEEENS4_5SM1004TMEM4LOAD26SM100_TMEM_LOAD_32dp32b64xENS4_13SM90_TMA_LOADENS16_INS17_ILi2ELi4ELi3EEES1A_NSX_INS5_IJS1B_S1P_EEENS5_IJS1P_SC_EEEEEEENS4_39AutoVectorizingCopyWithAssumedAlignmentILi128EEENS4_14SM90_TMA_STOREES27_S29_S29_EEEvvEEEEvNT_6ParamsE,"aw",@nobits
	.sectionflags	@""
	.align	16
	.zero		1024


//--------------------- .nv.shared.reserved.0     --------------------------
	.section	.nv.shared.reserved.0,"aw",@nobits
	.weak		__nv_reservedSMEM_offset_0_alias
	.size		__nv_reservedSMEM_offset_0_alias, 0, 64
	.other		__nv_reservedSMEM_offset_0_alias,@"STO_CUDA_RESERVED_SHARED STV_DEFAULT"
__nv_reservedSMEM_offset_0_alias:
	.zero		0
.nv.shared.reserved.0:
	.zero		64
	.weak		__nv_reservedSMEM_tcgen05_partition
	.type		__nv_reservedSMEM_tcgen05_partition,@object
	.size		__nv_reservedSMEM_tcgen05_partition,(.L_0 - __nv_reservedSMEM_tcgen05_partition)
__nv_reservedSMEM_tcgen05_partition:
	.zero		32
.L_0:


//--------------------- .nv.global                --------------------------
	.section	.nv.global,"aw",@nobits
.nv.global:
	.type		_ZN39_INTERNAL_546f0317_4_k_cu_2a6d0c28_86094cute1_E,@object
	.size		_ZN39_INTERNAL_546f0317_4_k_cu_2a6d0c28_86094cute1_E,(_ZN39_INTERNAL_546f0317_4_k_cu_2a6d0c28_86094cuda3std3__45__cpo6cbeginE - _ZN39_INTERNAL_546f0317_4_k_cu_2a6d0c28_86094cute1_E)
_ZN39_INTERNAL_546f0317_4_k_cu_2a6d0c28_86094cute1_E:
	.zero		1
	.type		_ZN39_INTERNAL_546f0317_4_k_cu_2a6d0c28_86094cuda3std3__45__cpo6cbeginE,@object
	.size		_ZN39_INTERNAL_546f0317_4_k_cu_2a6d0c28_86094cuda3std3__45__cpo6cbeginE,(_ZN39_INTERNAL_546f0317_4_k_cu_2a6d0c28_86094cuda3std3__48in_placeE - _ZN39_INTERNAL_546f0317_4_k_cu_2a6d0c28_86094cuda3std3__45__cpo6cbeginE)
_ZN39_INTERNAL_546f0317_4_k_cu_2a6d0c28_86094cuda3std3__45__cpo6cbeginE:
	.zero		1
	.type		_ZN39_INTERNAL_546f0317_4_k_cu_2a6d0c28_86094cuda3std3__48in_placeE,@object
	.size		_ZN39_INTERNAL_546f0317_4_k_cu_2a6d0c28_86094cuda3std3__48in_placeE,(_ZN39_INTERNAL_546f0317_4_k_cu_2a6d0c28_86094cuda3std6ranges3__45__cpo9iter_moveE - _ZN39_INTERNAL_546f0317_4_k_cu_2a6d0c28_86094cuda3std3__48in_placeE)
_ZN39_INTERNAL_546f0317_4_k_cu_2a6d0c28_86094cuda3std3__48in_placeE:
	.zero		1
	.type		_ZN39_INTERNAL_546f0317_4_k_cu_2a6d0c28_86094cuda3std6ranges3__45__cpo9iter_moveE,@object
	.size		_ZN39_INTERNAL_546f0317_4_k_cu_2a6d0c28_86094cuda3std6ranges3__45__cpo9iter_moveE,(_ZN39_INTERNAL_546f0317_4_k_cu_2a6d0c28_86094cuda3std3__45__cpo5beginE - _ZN39_INTERNAL_546f0317_4_k_cu_2a6d0c28_86094cuda3std6ranges3__45__cpo9iter_moveE)
_ZN39_INTERNAL_546f0317_4_k_cu_2a6d0c28_86094cuda3std6ranges3__45__cpo9iter_moveE:
	.zero		1
	.type		_ZN39_INTERNAL_546f0317_4_k_cu_2a6d0c28_86094cuda3std3__45__cpo5beginE,@object
	.size		_ZN39_INTERNAL_546f0317_4_k_cu_2a6d0c28_86094cuda3std3__45__cpo5beginE,(_ZN39_INTERNAL_546f0317_4_k_cu_2a6d0c28_86094cuda3std3__441_GLOBAL__N__546f0317_4_k_cu_2a6d0c28_86096ignoreE - _ZN39_INTERNAL_546f0317_4_k_cu_2a6d0c28_86094cuda3std3__45__cpo5beginE)
_ZN39_INTERNAL_546f0317_4_k_cu_2a6d0c28_86094cuda3std3__45__cpo5beginE:
	.zero		1
	.type		_ZN39_INTERNAL_546f0317_4_k_cu_2a6d0c28_86094cuda3std3__441_GLOBAL__N__546f0317_4_k_cu_2a6d0c28_86096ignoreE,@object
	.size		_ZN39_INTERNAL_546f0317_4_k_cu_2a6d0c28_86094cuda3std3__441_GLOBAL__N__546f0317_4_k_cu_2a6d0c28_86096ignoreE,(_ZN39_INTERNAL_546f0317_4_k_cu_2a6d0c28_86094cute7productE - _ZN39_INTERNAL_546f0317_4_k_cu_2a6d0c28_86094cuda3std3__441_GLOBAL__N__546f0317_4_k_cu_2a6d0c28_86096ignoreE)
_ZN39_INTERNAL_546f0317_4_k_cu_2a6d0c28_86094cuda3std3__441_GLOBAL__N__546f0317_4_k_cu_2a6d0c28_86096ignoreE:
	.zero		1
	.type		_ZN39_INTERNAL_546f0317_4_k_cu_2a6d0c28_86094cute7productE,@object
	.size		_ZN39_INTERNAL_546f0317_4_k_cu_2a6d0c28_86094cute7productE,(_ZN39_INTERNAL_546f0317_4_k_cu_2a6d0c28_86094cuda3std3__45__cpo3endE - _ZN39_INTERNAL_546f0317_4_k_cu_2a6d0c28_86094cute7productE)
_ZN39_INTERNAL_546f0317_4_k_cu_2a6d0c28_86094cute7productE:
	.zero		1
	.type		_ZN39_INTERNAL_546f0317_4_k_cu_2a6d0c28_86094cuda3std3__45__cpo3endE,@object
	.size		_ZN39_INTERNAL_546f0317_4_k_cu_2a6d0c28_86094cuda3std3__45__cpo3endE,(_ZN39_INTERNAL_546f0317_4_k_cu_2a6d0c28_86094cuda3std3__419piecewise_constructE - _ZN39_INTERNAL_546f0317_4_k_cu_2a6d0c28_86094cuda3std3__45__cpo3endE)
_ZN39_INTERNAL_546f0317_4_k_cu_2a6d0c28_86094cuda3std3__45__cpo3endE:
	.zero		1
	.type		_ZN39_INTERNAL_546f0317_4_k_cu_2a6d0c28_86094cuda3std3__419piecewise_constructE,@object
	.size		_ZN39_INTERNAL_546f0317_4_k_cu_2a6d0c28_86094cuda3std3__419piecewise_constructE,(_ZN39_INTERNAL_546f0317_4_k_cu_2a6d0c28_86094cuda3std3__45__cpo4cendE - _ZN39_INTERNAL_546f0317_4_k_cu_2a6d0c28_86094cuda3std3__419piecewise_constructE)
_ZN39_INTERNAL_546f0317_4_k_cu_2a6d0c28_86094cuda3std3__419piecewise_constructE:
	.zero		1
	.type		_ZN39_INTERNAL_546f0317_4_k_cu_2a6d0c28_86094cuda3std3__45__cpo4cendE,@object
	.size		_ZN39_INTERNAL_546f0317_4_k_cu_2a6d0c28_86094cuda3std3__45__cpo4cendE,(_ZN39_INTERNAL_546f0317_4_k_cu_2a6d0c28_86094cuda3std6ranges3__45__cpo4swapE - _ZN39_INTERNAL_546f0317_4_k_cu_2a6d0c28_86094cuda3std3__45__cpo4cendE)
_ZN39_INTERNAL_546f0317_4_k_cu_2a6d0c28_86094cuda3std3__45__cpo4cendE:
	.zero		1
	.type		_ZN39_INTERNAL_546f0317_4_k_cu_2a6d0c28_86094cuda3std6ranges3__45__cpo4swapE,@object
	.size		_ZN39_INTERNAL_546f0317_4_k_cu_2a6d0c28_86094cuda3std6ranges3__45__cpo4swapE,(.L_10 - _ZN39_INTERNAL_546f0317_4_k_cu_2a6d0c28_86094cuda3std6ranges3__45__cpo4swapE)
_ZN39_INTERNAL_546f0317_4_k_cu_2a6d0c28_86094cuda3std6ranges3__45__cpo4swapE:
	.zero		1
.L_10:


//--------------------- .nv.constant0._ZN7cutlass13device_kernelINS_4gemm6kernel13GemmUniversalIN4cute5tupleIJiiiiEEENS1_10collective13CollectiveMmaINS1_35MainloopSm100TmaUmmaWarpSpecializedILi5ELi2ELi4ENS5_IJNS4_1CILi2EEENSA_ILi1EEESC_EEEEENS5_IJNSA_ILi256EEENSA_ILi128EEENSA_ILi32EEEEEENS_12float_e4m3_tENS5_IJlSC_lEEESJ_SK_NS4_8TiledMMAINS4_8MMA_AtomIJNS4_10MMA_TraitsINS4_25SM100_MMA_F8F6F4_2x1SM_SSEJSJ_SJ_fSF_SG_NS4_17integral_constantINS4_4UMMA5MajorELSR_0EEESS_NSP_INSQ_7ScaleInELST_0EEESU_EEEEEENS4_6LayoutINS5_IJSC_SC_SC_EEENS5_IJNSA_ILi0EEESZ_SZ_EEEEENS5_IJNS4_10UnderscoreES12_S12_EEEEENS4_18SM100_TMA_2SM_LOADENS4_14ComposedLayoutINS4_7SwizzleILi1ELi4ELi3EEENS4_18smem_ptr_flag_bitsILi8EEENSX_INS5_IJNSA_ILi8EEESH_EEENS5_IJSH_SC_EEEEEEEvNS4_8identityES15_S1F_vS1G_EENS_8epilogue10collective18CollectiveEpilogueINS1I_23Sm100TmaWarpSpecializedILi2ELi2ELi64ELb0ELb0EEEJNS5_IJSG_SG_SH_EEENS5_IJNSX_ISG_SC_EENSX_INSA_ILi64EEESC_EEEEESJ_SK_SJ_SK_NS1I_6fusion15FusionCallbacksIS1M_NS1S_17LinearCombinationISJ_fSJ_fLNS_15FloatRoundStyleE2EEES1N_S1R_JEEENS4_5SM1004TMEM4LOAD26SM100_TMEM_LOAD_32dp32b64xENS4_13SM90_TMA_LOADENS16_INS17_ILi2ELi4ELi3EEES1A_NSX_INS5_IJS1B_S1P_EEENS5_IJS1P_SC_EEEEEEENS4_39AutoVectorizingCopyWithAssumedAlignmentILi128EEENS4_14SM90_TMA_STOREES27_S29_S29_EEEvvEEEEvNT_6ParamsE --------------------------
	.section	.nv.constant0._ZN7cutlass13device_kernelINS_4gemm6kernel13GemmUniversalIN4cute5tupleIJiiiiEEENS1_10collective13CollectiveMmaINS1_35MainloopSm100TmaUmmaWarpSpecializedILi5ELi2ELi4ENS5_IJNS4_1CILi2EEENSA_ILi1EEESC_EEEEENS5_IJNSA_ILi256EEENSA_ILi128EEENSA_ILi32EEEEEENS_12float_e4m3_tENS5_IJlSC_lEEESJ_SK_NS4_8TiledMMAINS4_8MMA_AtomIJNS4_10MMA_TraitsINS4_25SM100_MMA_F8F6F4_2x1SM_SSEJSJ_SJ_fSF_SG_NS4_17integral_constantINS4_4UMMA5MajorELSR_0EEESS_NSP_INSQ_7ScaleInELST_0EEESU_EEEEEENS4_6LayoutINS5_IJSC_SC_SC_EEENS5_IJNSA_ILi0EEESZ_SZ_EEEEENS5_IJNS4_10UnderscoreES12_S12_EEEEENS4_18SM100_TMA_2SM_LOADENS4_14ComposedLayoutINS4_7SwizzleILi1ELi4ELi3EEENS4_18smem_ptr_flag_bitsILi8EEENSX_INS5_IJNSA_ILi8EEESH_EEENS5_IJSH_SC_EEEEEEEvNS4_8identityES15_S1F_vS1G_EENS_8epilogue10collective18CollectiveEpilogueINS1I_23Sm100TmaWarpSpecializedILi2ELi2ELi64ELb0ELb0EEEJNS5_IJSG_SG_SH_EEENS5_IJNSX_ISG_SC_EENSX_INSA_ILi64EEESC_EEEEESJ_SK_SJ_SK_NS1I_6fusion15FusionCallbacksIS1M_NS1S_17LinearCombinationISJ_fSJ_fLNS_15FloatRoundStyleE2EEES1N_S1R_JEEENS4_5SM1004TMEM4LOAD26SM100_TMEM_LOAD_32dp32b64xENS4_13SM90_TMA_LOADENS16_INS17_ILi2ELi4ELi3EEES1A_NSX_INS5_IJS1B_S1P_EEENS5_IJS1P_SC_EEEEEEENS4_39AutoVectorizingCopyWithAssumedAlignmentILi128EEENS4_14SM90_TMA_STOREES27_S29_S29_EEEvvEEEEvNT_6ParamsE,"a",@progbits
	.sectionflags	@""
	.align	4
.nv.constant0._ZN7cutlass13device_kernelINS_4gemm6kernel13GemmUniversalIN4cute5tupleIJiiiiEEENS1_10collective13CollectiveMmaINS1_35MainloopSm100TmaUmmaWarpSpecializedILi5ELi2ELi4ENS5_IJNS4_1CILi2EEENSA_ILi1EEESC_EEEEENS5_IJNSA_ILi256EEENSA_ILi128EEENSA_ILi32EEEEEENS_12float_e4m3_tENS5_IJlSC_lEEESJ_SK_NS4_8TiledMMAINS4_8MMA_AtomIJNS4_10MMA_TraitsINS4_25SM100_MMA_F8F6F4_2x1SM_SSEJSJ_SJ_fSF_SG_NS4_17integral_constantINS4_4UMMA5MajorELSR_0EEESS_NSP_INSQ_7ScaleInELST_0EEESU_EEEEEENS4_6LayoutINS5_IJSC_SC_SC_EEENS5_IJNSA_ILi0EEESZ_SZ_EEEEENS5_IJNS4_10UnderscoreES12_S12_EEEEENS4_18SM100_TMA_2SM_LOADENS4_14ComposedLayoutINS4_7SwizzleILi1ELi4ELi3EEENS4_18smem_ptr_flag_bitsILi8EEENSX_INS5_IJNSA_ILi8EEESH_EEENS5_IJSH_SC_EEEEEEEvNS4_8identityES15_S1F_vS1G_EENS_8epilogue10collective18CollectiveEpilogueINS1I_23Sm100TmaWarpSpecializedILi2ELi2ELi64ELb0ELb0EEEJNS5_IJSG_SG_SH_EEENS5_IJNSX_ISG_SC_EENSX_INSA_ILi64EEESC_EEEEESJ_SK_SJ_SK_NS1I_6fusion15FusionCallbacksIS1M_NS1S_17LinearCombinationISJ_fSJ_fLNS_15FloatRoundStyleE2EEES1N_S1R_JEEENS4_5SM1004TMEM4LOAD26SM100_TMEM_LOAD_32dp32b64xENS4_13SM90_TMA_LOADENS16_INS17_ILi2ELi4ELi3EEES1A_NSX_INS5_IJS1B_S1P_EEENS5_IJS1P_SC_EEEEEEENS4_39AutoVectorizingCopyWithAssumedAlignmentILi128EEENS4_14SM90_TMA_STOREES27_S29_S29_EEEvvEEEEvNT_6ParamsE:
	.zero		2944


//--------------------- SYMBOLS --------------------------

	.type		.nv.reservedSmem.offset0,@object
	.size		.nv.reservedSmem.offset0,0x4
	.type		.nv.reservedSmem.cap,@object
	.size		.nv.reservedSmem.cap,0x4
	.type		__assertfail,@function
